//
// Generated by NVIDIA NVVM Compiler
//
// Compiler Build ID: CL-36424714
// Cuda compilation tools, release 13.0, V13.0.88
// Based on NVVM 20.0.0
//

.version 9.0
.target sm_100
.address_size 64

	// .globl	d_relu
.global .align 4 .b8 precalc_xorwow_matrix[102400];
.global .align 4 .b8 precalc_xorwow_offset_matrix[102400];
.global .align 4 .b8 mrg32k3aM1[2304];
.global .align 4 .b8 mrg32k3aM2[2304];
.global .align 4 .b8 mrg32k3aM1SubSeq[2016];
.global .align 4 .b8 mrg32k3aM2SubSeq[2016];
.global .align 4 .b8 mrg32k3aM1Seq[2304];
.global .align 4 .b8 mrg32k3aM2Seq[2304];
.const .align 8 .b8 __cr_lgamma_table[72];

.visible .entry d_relu(
	.param .u64 .ptr .align 1 d_relu_param_0,
	.param .u64 .ptr .align 1 d_relu_param_1,
	.param .u32 d_relu_param_2
)
{
	.reg .pred 	%p<3>;
	.reg .b32 	%r<7>;
	.reg .b32 	%f<2>;
	.reg .b64 	%rd<11>;

	ld.param.u64 	%rd2, [d_relu_param_0];
	ld.param.u64 	%rd3, [d_relu_param_1];
	ld.param.u32 	%r2, [d_relu_param_2];
	cvta.to.global.u64 	%rd1, %rd3;
	mov.u32 	%r3, %ntid.x;
	mov.u32 	%r4, %ctaid.x;
	mov.u32 	%r5, %tid.x;
	mad.lo.s32 	%r1, %r3, %r4, %r5;
	setp.ge.s32 	%p1, %r1, %r2;
	@%p1 bra 	$L__BB0_4;
	cvta.to.global.u64 	%rd4, %rd2;
	mul.wide.s32 	%rd5, %r1, 4;
	add.s64 	%rd6, %rd4, %rd5;
	ld.global.f32 	%f1, [%rd6];
	setp.leu.f32 	%p2, %f1, 0f00000000;
	@%p2 bra 	$L__BB0_3;
	add.s64 	%rd10, %rd1, %rd5;
	st.global.f32 	[%rd10], %f1;
	bra.uni 	$L__BB0_4;
$L__BB0_3:
	add.s64 	%rd8, %rd1, %rd5;
	mov.b32 	%r6, 0;
	st.global.u32 	[%rd8], %r6;
$L__BB0_4:
	ret;

}
	// .globl	d_fill_uniform
.visible .entry d_fill_uniform(
	.param .u64 .ptr .align 1 d_fill_uniform_param_0,
	.param .u32 d_fill_uniform_param_1,
	.param .f32 d_fill_uniform_param_2,
	.param .u64 d_fill_uniform_param_3
)
{
	.local .align 8 .b8 	__local_depot1[48];
	.reg .b64 	%SP;
	.reg .b64 	%SPL;
	.reg .pred 	%p<64>;
	.reg .b32 	%r<1199>;
	.reg .b32 	%f<7>;
	.reg .b64 	%rd<28>;

	mov.u64 	%SPL, __local_depot1;
	ld.param.u64 	%rd10, [d_fill_uniform_param_0];
	ld.param.u32 	%r541, [d_fill_uniform_param_1];
	ld.param.f32 	%f1, [d_fill_uniform_param_2];
	ld.param.u64 	%rd11, [d_fill_uniform_param_3];
	mov.u32 	%r542, %ntid.x;
	mov.u32 	%r543, %ctaid.x;
	mov.u32 	%r544, %tid.x;
	mad.lo.s32 	%r1, %r542, %r543, %r544;
	setp.ge.s32 	%p1, %r1, %r541;
	@%p1 bra 	$L__BB1_117;
	add.u64 	%rd1, %SPL, 0;
	cvt.s64.s32 	%rd2, %r1;
	cvt.u32.u64 	%r545, %rd11;
	xor.b32  	%r546, %r545, -1429050551;
	mul.lo.s32 	%r547, %r546, 1099087573;
	{ .reg .b32 tmp; mov.b64 {tmp, %r548}, %rd11; }
	xor.b32  	%r549, %r548, -136515619;
	mul.lo.s32 	%r550, %r549, -1703105765;
	add.s32 	%r551, %r547, %r550;
	add.s32 	%r2, %r551, 6615241;
	add.s32 	%r935, %r547, 123456789;
	st.local.v2.u32 	[%rd1], {%r2, %r935};
	xor.b32  	%r552, %r547, 362436069;
	add.s32 	%r553, %r550, 521288629;
	st.local.v2.u32 	[%rd1+8], {%r552, %r553};
	xor.b32  	%r554, %r550, 88675123;
	add.s32 	%r931, %r547, 5783321;
	st.local.v2.u32 	[%rd1+16], {%r554, %r931};
	setp.eq.s32 	%p2, %r1, 0;
	@%p2 bra 	$L__BB1_116;
	mov.b32 	%r918, 0;
	mov.u64 	%rd27, %rd2;
$L__BB1_3:
	mov.u64 	%rd3, %rd27;
	and.b64  	%rd4, %rd3, 3;
	setp.eq.s64 	%p3, %rd4, 0;
	@%p3 bra 	$L__BB1_115;
	mul.wide.u32 	%rd13, %r918, 3200;
	mov.u64 	%rd14, precalc_xorwow_matrix;
	add.s64 	%rd5, %rd14, %rd13;
	mov.b32 	%r931, 0;
	mov.u32 	%r932, %r931;
	mov.u32 	%r933, %r931;
	mov.u32 	%r934, %r931;
	mov.u32 	%r935, %r931;
	mov.u32 	%r924, %r931;
$L__BB1_5:
	mul.wide.u32 	%rd15, %r924, 4;
	add.s64 	%rd16, %rd1, %rd15;
	ld.local.u32 	%r14, [%rd16+4];
	shl.b32 	%r15, %r924, 5;
	mov.b32 	%r930, 0;
$L__BB1_6:
	.pragma "nounroll";
	shr.u32 	%r558, %r14, %r930;
	and.b32  	%r559, %r558, 1;
	setp.eq.b32 	%p4, %r559, 1;
	not.pred 	%p5, %p4;
	add.s32 	%r560, %r15, %r930;
	mul.lo.s32 	%r561, %r560, 5;
	mul.wide.u32 	%rd17, %r561, 4;
	add.s64 	%rd6, %rd5, %rd17;
	@%p5 bra 	$L__BB1_8;
	ld.global.u32 	%r562, [%rd6];
	xor.b32  	%r935, %r935, %r562;
	ld.global.u32 	%r563, [%rd6+4];
	xor.b32  	%r934, %r934, %r563;
	ld.global.u32 	%r564, [%rd6+8];
	xor.b32  	%r933, %r933, %r564;
	ld.global.u32 	%r565, [%rd6+12];
	xor.b32  	%r932, %r932, %r565;
	ld.global.u32 	%r566, [%rd6+16];
	xor.b32  	%r931, %r931, %r566;
$L__BB1_8:
	and.b32  	%r568, %r558, 2;
	setp.eq.s32 	%p6, %r568, 0;
	@%p6 bra 	$L__BB1_10;
	ld.global.u32 	%r569, [%rd6+20];
	xor.b32  	%r935, %r935, %r569;
	ld.global.u32 	%r570, [%rd6+24];
	xor.b32  	%r934, %r934, %r570;
	ld.global.u32 	%r571, [%rd6+28];
	xor.b32  	%r933, %r933, %r571;
	ld.global.u32 	%r572, [%rd6+32];
	xor.b32  	%r932, %r932, %r572;
	ld.global.u32 	%r573, [%rd6+36];
	xor.b32  	%r931, %r931, %r573;
$L__BB1_10:
	and.b32  	%r575, %r558, 4;
	setp.eq.s32 	%p7, %r575, 0;
	@%p7 bra 	$L__BB1_12;
	ld.global.u32 	%r576, [%rd6+40];
	xor.b32  	%r935, %r935, %r576;
	ld.global.u32 	%r577, [%rd6+44];
	xor.b32  	%r934, %r934, %r577;
	ld.global.u32 	%r578, [%rd6+48];
	xor.b32  	%r933, %r933, %r578;
	ld.global.u32 	%r579, [%rd6+52];
	xor.b32  	%r932, %r932, %r579;
	ld.global.u32 	%r580, [%rd6+56];
	xor.b32  	%r931, %r931, %r580;
$L__BB1_12:
	and.b32  	%r582, %r558, 8;
	setp.eq.s32 	%p8, %r582, 0;
	@%p8 bra 	$L__BB1_14;
	ld.global.u32 	%r583, [%rd6+60];
	xor.b32  	%r935, %r935, %r583;
	ld.global.u32 	%r584, [%rd6+64];
	xor.b32  	%r934, %r934, %r584;
	ld.global.u32 	%r585, [%rd6+68];
	xor.b32  	%r933, %r933, %r585;
	ld.global.u32 	%r586, [%rd6+72];
	xor.b32  	%r932, %r932, %r586;
	ld.global.u32 	%r587, [%rd6+76];
	xor.b32  	%r931, %r931, %r587;
$L__BB1_14:
	and.b32  	%r589, %r558, 16;
	setp.eq.s32 	%p9, %r589, 0;
	@%p9 bra 	$L__BB1_16;
	ld.global.u32 	%r590, [%rd6+80];
	xor.b32  	%r935, %r935, %r590;
	ld.global.u32 	%r591, [%rd6+84];
	xor.b32  	%r934, %r934, %r591;
	ld.global.u32 	%r592, [%rd6+88];
	xor.b32  	%r933, %r933, %r592;
	ld.global.u32 	%r593, [%rd6+92];
	xor.b32  	%r932, %r932, %r593;
	ld.global.u32 	%r594, [%rd6+96];
	xor.b32  	%r931, %r931, %r594;
$L__BB1_16:
	and.b32  	%r596, %r558, 32;
	setp.eq.s32 	%p10, %r596, 0;
	@%p10 bra 	$L__BB1_18;
	ld.global.u32 	%r597, [%rd6+100];
	xor.b32  	%r935, %r935, %r597;
	ld.global.u32 	%r598, [%rd6+104];
	xor.b32  	%r934, %r934, %r598;
	ld.global.u32 	%r599, [%rd6+108];
	xor.b32  	%r933, %r933, %r599;
	ld.global.u32 	%r600, [%rd6+112];
	xor.b32  	%r932, %r932, %r600;
	ld.global.u32 	%r601, [%rd6+116];
	xor.b32  	%r931, %r931, %r601;
$L__BB1_18:
	and.b32  	%r603, %r558, 64;
	setp.eq.s32 	%p11, %r603, 0;
	@%p11 bra 	$L__BB1_20;
	ld.global.u32 	%r604, [%rd6+120];
	xor.b32  	%r935, %r935, %r604;
	ld.global.u32 	%r605, [%rd6+124];
	xor.b32  	%r934, %r934, %r605;
	ld.global.u32 	%r606, [%rd6+128];
	xor.b32  	%r933, %r933, %r606;
	ld.global.u32 	%r607, [%rd6+132];
	xor.b32  	%r932, %r932, %r607;
	ld.global.u32 	%r608, [%rd6+136];
	xor.b32  	%r931, %r931, %r608;
$L__BB1_20:
	and.b32  	%r610, %r558, 128;
	setp.eq.s32 	%p12, %r610, 0;
	@%p12 bra 	$L__BB1_22;
	ld.global.u32 	%r611, [%rd6+140];
	xor.b32  	%r935, %r935, %r611;
	ld.global.u32 	%r612, [%rd6+144];
	xor.b32  	%r934, %r934, %r612;
	ld.global.u32 	%r613, [%rd6+148];
	xor.b32  	%r933, %r933, %r613;
	ld.global.u32 	%r614, [%rd6+152];
	xor.b32  	%r932, %r932, %r614;
	ld.global.u32 	%r615, [%rd6+156];
	xor.b32  	%r931, %r931, %r615;
$L__BB1_22:
	and.b32  	%r617, %r558, 256;
	setp.eq.s32 	%p13, %r617, 0;
	@%p13 bra 	$L__BB1_24;
	ld.global.u32 	%r618, [%rd6+160];
	xor.b32  	%r935, %r935, %r618;
	ld.global.u32 	%r619, [%rd6+164];
	xor.b32  	%r934, %r934, %r619;
	ld.global.u32 	%r620, [%rd6+168];
	xor.b32  	%r933, %r933, %r620;
	ld.global.u32 	%r621, [%rd6+172];
	xor.b32  	%r932, %r932, %r621;
	ld.global.u32 	%r622, [%rd6+176];
	xor.b32  	%r931, %r931, %r622;
$L__BB1_24:
	and.b32  	%r624, %r558, 512;
	setp.eq.s32 	%p14, %r624, 0;
	@%p14 bra 	$L__BB1_26;
	ld.global.u32 	%r625, [%rd6+180];
	xor.b32  	%r935, %r935, %r625;
	ld.global.u32 	%r626, [%rd6+184];
	xor.b32  	%r934, %r934, %r626;
	ld.global.u32 	%r627, [%rd6+188];
	xor.b32  	%r933, %r933, %r627;
	ld.global.u32 	%r628, [%rd6+192];
	xor.b32  	%r932, %r932, %r628;
	ld.global.u32 	%r629, [%rd6+196];
	xor.b32  	%r931, %r931, %r629;
$L__BB1_26:
	and.b32  	%r631, %r558, 1024;
	setp.eq.s32 	%p15, %r631, 0;
	@%p15 bra 	$L__BB1_28;
	ld.global.u32 	%r632, [%rd6+200];
	xor.b32  	%r935, %r935, %r632;
	ld.global.u32 	%r633, [%rd6+204];
	xor.b32  	%r934, %r934, %r633;
	ld.global.u32 	%r634, [%rd6+208];
	xor.b32  	%r933, %r933, %r634;
	ld.global.u32 	%r635, [%rd6+212];
	xor.b32  	%r932, %r932, %r635;
	ld.global.u32 	%r636, [%rd6+216];
	xor.b32  	%r931, %r931, %r636;
$L__BB1_28:
	and.b32  	%r638, %r558, 2048;
	setp.eq.s32 	%p16, %r638, 0;
	@%p16 bra 	$L__BB1_30;
	ld.global.u32 	%r639, [%rd6+220];
	xor.b32  	%r935, %r935, %r639;
	ld.global.u32 	%r640, [%rd6+224];
	xor.b32  	%r934, %r934, %r640;
	ld.global.u32 	%r641, [%rd6+228];
	xor.b32  	%r933, %r933, %r641;
	ld.global.u32 	%r642, [%rd6+232];
	xor.b32  	%r932, %r932, %r642;
	ld.global.u32 	%r643, [%rd6+236];
	xor.b32  	%r931, %r931, %r643;
$L__BB1_30:
	and.b32  	%r645, %r558, 4096;
	setp.eq.s32 	%p17, %r645, 0;
	@%p17 bra 	$L__BB1_32;
	ld.global.u32 	%r646, [%rd6+240];
	xor.b32  	%r935, %r935, %r646;
	ld.global.u32 	%r647, [%rd6+244];
	xor.b32  	%r934, %r934, %r647;
	ld.global.u32 	%r648, [%rd6+248];
	xor.b32  	%r933, %r933, %r648;
	ld.global.u32 	%r649, [%rd6+252];
	xor.b32  	%r932, %r932, %r649;
	ld.global.u32 	%r650, [%rd6+256];
	xor.b32  	%r931, %r931, %r650;
$L__BB1_32:
	and.b32  	%r652, %r558, 8192;
	setp.eq.s32 	%p18, %r652, 0;
	@%p18 bra 	$L__BB1_34;
	ld.global.u32 	%r653, [%rd6+260];
	xor.b32  	%r935, %r935, %r653;
	ld.global.u32 	%r654, [%rd6+264];
	xor.b32  	%r934, %r934, %r654;
	ld.global.u32 	%r655, [%rd6+268];
	xor.b32  	%r933, %r933, %r655;
	ld.global.u32 	%r656, [%rd6+272];
	xor.b32  	%r932, %r932, %r656;
	ld.global.u32 	%r657, [%rd6+276];
	xor.b32  	%r931, %r931, %r657;
$L__BB1_34:
	and.b32  	%r659, %r558, 16384;
	setp.eq.s32 	%p19, %r659, 0;
	@%p19 bra 	$L__BB1_36;
	ld.global.u32 	%r660, [%rd6+280];
	xor.b32  	%r935, %r935, %r660;
	ld.global.u32 	%r661, [%rd6+284];
	xor.b32  	%r934, %r934, %r661;
	ld.global.u32 	%r662, [%rd6+288];
	xor.b32  	%r933, %r933, %r662;
	ld.global.u32 	%r663, [%rd6+292];
	xor.b32  	%r932, %r932, %r663;
	ld.global.u32 	%r664, [%rd6+296];
	xor.b32  	%r931, %r931, %r664;
$L__BB1_36:
	and.b32  	%r666, %r558, 32768;
	setp.eq.s32 	%p20, %r666, 0;
	@%p20 bra 	$L__BB1_38;
	ld.global.u32 	%r667, [%rd6+300];
	xor.b32  	%r935, %r935, %r667;
	ld.global.u32 	%r668, [%rd6+304];
	xor.b32  	%r934, %r934, %r668;
	ld.global.u32 	%r669, [%rd6+308];
	xor.b32  	%r933, %r933, %r669;
	ld.global.u32 	%r670, [%rd6+312];
	xor.b32  	%r932, %r932, %r670;
	ld.global.u32 	%r671, [%rd6+316];
	xor.b32  	%r931, %r931, %r671;
$L__BB1_38:
	add.s32 	%r930, %r930, 16;
	setp.ne.s32 	%p21, %r930, 32;
	@%p21 bra 	$L__BB1_6;
	mad.lo.s32 	%r672, %r924, -31, %r15;
	add.s32 	%r924, %r672, 1;
	setp.ne.s32 	%p22, %r924, 5;
	@%p22 bra 	$L__BB1_5;
	st.local.u32 	[%rd1+4], %r935;
	st.local.v2.u32 	[%rd1+8], {%r934, %r933};
	st.local.v2.u32 	[%rd1+16], {%r932, %r931};
	setp.eq.s64 	%p23, %rd4, 1;
	@%p23 bra 	$L__BB1_115;
	mov.b32 	%r931, 0;
	mov.u32 	%r1024, %r931;
	mov.u32 	%r1025, %r931;
	mov.u32 	%r1026, %r931;
	mov.u32 	%r935, %r931;
	mov.u32 	%r1016, %r931;
$L__BB1_42:
	mul.wide.u32 	%rd18, %r1016, 4;
	add.s64 	%rd19, %rd1, %rd18;
	ld.local.u32 	%r190, [%rd19+4];
	shl.b32 	%r191, %r1016, 5;
	mov.b32 	%r1022, 0;
$L__BB1_43:
	.pragma "nounroll";
	shr.u32 	%r675, %r190, %r1022;
	and.b32  	%r676, %r675, 1;
	setp.eq.b32 	%p24, %r676, 1;
	not.pred 	%p25, %p24;
	add.s32 	%r677, %r191, %r1022;
	mul.lo.s32 	%r678, %r677, 5;
	mul.wide.u32 	%rd20, %r678, 4;
	add.s64 	%rd7, %rd5, %rd20;
	@%p25 bra 	$L__BB1_45;
	ld.global.u32 	%r679, [%rd7];
	xor.b32  	%r935, %r935, %r679;
	ld.global.u32 	%r680, [%rd7+4];
	xor.b32  	%r1026, %r1026, %r680;
	ld.global.u32 	%r681, [%rd7+8];
	xor.b32  	%r1025, %r1025, %r681;
	ld.global.u32 	%r682, [%rd7+12];
	xor.b32  	%r1024, %r1024, %r682;
	ld.global.u32 	%r683, [%rd7+16];
	xor.b32  	%r931, %r931, %r683;
$L__BB1_45:
	and.b32  	%r685, %r675, 2;
	setp.eq.s32 	%p26, %r685, 0;
	@%p26 bra 	$L__BB1_47;
	ld.global.u32 	%r686, [%rd7+20];
	xor.b32  	%r935, %r935, %r686;
	ld.global.u32 	%r687, [%rd7+24];
	xor.b32  	%r1026, %r1026, %r687;
	ld.global.u32 	%r688, [%rd7+28];
	xor.b32  	%r1025, %r1025, %r688;
	ld.global.u32 	%r689, [%rd7+32];
	xor.b32  	%r1024, %r1024, %r689;
	ld.global.u32 	%r690, [%rd7+36];
	xor.b32  	%r931, %r931, %r690;
$L__BB1_47:
	and.b32  	%r692, %r675, 4;
	setp.eq.s32 	%p27, %r692, 0;
	@%p27 bra 	$L__BB1_49;
	ld.global.u32 	%r693, [%rd7+40];
	xor.b32  	%r935, %r935, %r693;
	ld.global.u32 	%r694, [%rd7+44];
	xor.b32  	%r1026, %r1026, %r694;
	ld.global.u32 	%r695, [%rd7+48];
	xor.b32  	%r1025, %r1025, %r695;
	ld.global.u32 	%r696, [%rd7+52];
	xor.b32  	%r1024, %r1024, %r696;
	ld.global.u32 	%r697, [%rd7+56];
	xor.b32  	%r931, %r931, %r697;
$L__BB1_49:
	and.b32  	%r699, %r675, 8;
	setp.eq.s32 	%p28, %r699, 0;
	@%p28 bra 	$L__BB1_51;
	ld.global.u32 	%r700, [%rd7+60];
	xor.b32  	%r935, %r935, %r700;
	ld.global.u32 	%r701, [%rd7+64];
	xor.b32  	%r1026, %r1026, %r701;
	ld.global.u32 	%r702, [%rd7+68];
	xor.b32  	%r1025, %r1025, %r702;
	ld.global.u32 	%r703, [%rd7+72];
	xor.b32  	%r1024, %r1024, %r703;
	ld.global.u32 	%r704, [%rd7+76];
	xor.b32  	%r931, %r931, %r704;
$L__BB1_51:
	and.b32  	%r706, %r675, 16;
	setp.eq.s32 	%p29, %r706, 0;
	@%p29 bra 	$L__BB1_53;
	ld.global.u32 	%r707, [%rd7+80];
	xor.b32  	%r935, %r935, %r707;
	ld.global.u32 	%r708, [%rd7+84];
	xor.b32  	%r1026, %r1026, %r708;
	ld.global.u32 	%r709, [%rd7+88];
	xor.b32  	%r1025, %r1025, %r709;
	ld.global.u32 	%r710, [%rd7+92];
	xor.b32  	%r1024, %r1024, %r710;
	ld.global.u32 	%r711, [%rd7+96];
	xor.b32  	%r931, %r931, %r711;
$L__BB1_53:
	and.b32  	%r713, %r675, 32;
	setp.eq.s32 	%p30, %r713, 0;
	@%p30 bra 	$L__BB1_55;
	ld.global.u32 	%r714, [%rd7+100];
	xor.b32  	%r935, %r935, %r714;
	ld.global.u32 	%r715, [%rd7+104];
	xor.b32  	%r1026, %r1026, %r715;
	ld.global.u32 	%r716, [%rd7+108];
	xor.b32  	%r1025, %r1025, %r716;
	ld.global.u32 	%r717, [%rd7+112];
	xor.b32  	%r1024, %r1024, %r717;
	ld.global.u32 	%r718, [%rd7+116];
	xor.b32  	%r931, %r931, %r718;
$L__BB1_55:
	and.b32  	%r720, %r675, 64;
	setp.eq.s32 	%p31, %r720, 0;
	@%p31 bra 	$L__BB1_57;
	ld.global.u32 	%r721, [%rd7+120];
	xor.b32  	%r935, %r935, %r721;
	ld.global.u32 	%r722, [%rd7+124];
	xor.b32  	%r1026, %r1026, %r722;
	ld.global.u32 	%r723, [%rd7+128];
	xor.b32  	%r1025, %r1025, %r723;
	ld.global.u32 	%r724, [%rd7+132];
	xor.b32  	%r1024, %r1024, %r724;
	ld.global.u32 	%r725, [%rd7+136];
	xor.b32  	%r931, %r931, %r725;
$L__BB1_57:
	and.b32  	%r727, %r675, 128;
	setp.eq.s32 	%p32, %r727, 0;
	@%p32 bra 	$L__BB1_59;
	ld.global.u32 	%r728, [%rd7+140];
	xor.b32  	%r935, %r935, %r728;
	ld.global.u32 	%r729, [%rd7+144];
	xor.b32  	%r1026, %r1026, %r729;
	ld.global.u32 	%r730, [%rd7+148];
	xor.b32  	%r1025, %r1025, %r730;
	ld.global.u32 	%r731, [%rd7+152];
	xor.b32  	%r1024, %r1024, %r731;
	ld.global.u32 	%r732, [%rd7+156];
	xor.b32  	%r931, %r931, %r732;
$L__BB1_59:
	and.b32  	%r734, %r675, 256;
	setp.eq.s32 	%p33, %r734, 0;
	@%p33 bra 	$L__BB1_61;
	ld.global.u32 	%r735, [%rd7+160];
	xor.b32  	%r935, %r935, %r735;
	ld.global.u32 	%r736, [%rd7+164];
	xor.b32  	%r1026, %r1026, %r736;
	ld.global.u32 	%r737, [%rd7+168];
	xor.b32  	%r1025, %r1025, %r737;
	ld.global.u32 	%r738, [%rd7+172];
	xor.b32  	%r1024, %r1024, %r738;
	ld.global.u32 	%r739, [%rd7+176];
	xor.b32  	%r931, %r931, %r739;
$L__BB1_61:
	and.b32  	%r741, %r675, 512;
	setp.eq.s32 	%p34, %r741, 0;
	@%p34 bra 	$L__BB1_63;
	ld.global.u32 	%r742, [%rd7+180];
	xor.b32  	%r935, %r935, %r742;
	ld.global.u32 	%r743, [%rd7+184];
	xor.b32  	%r1026, %r1026, %r743;
	ld.global.u32 	%r744, [%rd7+188];
	xor.b32  	%r1025, %r1025, %r744;
	ld.global.u32 	%r745, [%rd7+192];
	xor.b32  	%r1024, %r1024, %r745;
	ld.global.u32 	%r746, [%rd7+196];
	xor.b32  	%r931, %r931, %r746;
$L__BB1_63:
	and.b32  	%r748, %r675, 1024;
	setp.eq.s32 	%p35, %r748, 0;
	@%p35 bra 	$L__BB1_65;
	ld.global.u32 	%r749, [%rd7+200];
	xor.b32  	%r935, %r935, %r749;
	ld.global.u32 	%r750, [%rd7+204];
	xor.b32  	%r1026, %r1026, %r750;
	ld.global.u32 	%r751, [%rd7+208];
	xor.b32  	%r1025, %r1025, %r751;
	ld.global.u32 	%r752, [%rd7+212];
	xor.b32  	%r1024, %r1024, %r752;
	ld.global.u32 	%r753, [%rd7+216];
	xor.b32  	%r931, %r931, %r753;
$L__BB1_65:
	and.b32  	%r755, %r675, 2048;
	setp.eq.s32 	%p36, %r755, 0;
	@%p36 bra 	$L__BB1_67;
	ld.global.u32 	%r756, [%rd7+220];
	xor.b32  	%r935, %r935, %r756;
	ld.global.u32 	%r757, [%rd7+224];
	xor.b32  	%r1026, %r1026, %r757;
	ld.global.u32 	%r758, [%rd7+228];
	xor.b32  	%r1025, %r1025, %r758;
	ld.global.u32 	%r759, [%rd7+232];
	xor.b32  	%r1024, %r1024, %r759;
	ld.global.u32 	%r760, [%rd7+236];
	xor.b32  	%r931, %r931, %r760;
$L__BB1_67:
	and.b32  	%r762, %r675, 4096;
	setp.eq.s32 	%p37, %r762, 0;
	@%p37 bra 	$L__BB1_69;
	ld.global.u32 	%r763, [%rd7+240];
	xor.b32  	%r935, %r935, %r763;
	ld.global.u32 	%r764, [%rd7+244];
	xor.b32  	%r1026, %r1026, %r764;
	ld.global.u32 	%r765, [%rd7+248];
	xor.b32  	%r1025, %r1025, %r765;
	ld.global.u32 	%r766, [%rd7+252];
	xor.b32  	%r1024, %r1024, %r766;
	ld.global.u32 	%r767, [%rd7+256];
	xor.b32  	%r931, %r931, %r767;
$L__BB1_69:
	and.b32  	%r769, %r675, 8192;
	setp.eq.s32 	%p38, %r769, 0;
	@%p38 bra 	$L__BB1_71;
	ld.global.u32 	%r770, [%rd7+260];
	xor.b32  	%r935, %r935, %r770;
	ld.global.u32 	%r771, [%rd7+264];
	xor.b32  	%r1026, %r1026, %r771;
	ld.global.u32 	%r772, [%rd7+268];
	xor.b32  	%r1025, %r1025, %r772;
	ld.global.u32 	%r773, [%rd7+272];
	xor.b32  	%r1024, %r1024, %r773;
	ld.global.u32 	%r774, [%rd7+276];
	xor.b32  	%r931, %r931, %r774;
$L__BB1_71:
	and.b32  	%r776, %r675, 16384;
	setp.eq.s32 	%p39, %r776, 0;
	@%p39 bra 	$L__BB1_73;
	ld.global.u32 	%r777, [%rd7+280];
	xor.b32  	%r935, %r935, %r777;
	ld.global.u32 	%r778, [%rd7+284];
	xor.b32  	%r1026, %r1026, %r778;
	ld.global.u32 	%r779, [%rd7+288];
	xor.b32  	%r1025, %r1025, %r779;
	ld.global.u32 	%r780, [%rd7+292];
	xor.b32  	%r1024, %r1024, %r780;
	ld.global.u32 	%r781, [%rd7+296];
	xor.b32  	%r931, %r931, %r781;
$L__BB1_73:
	and.b32  	%r783, %r675, 32768;
	setp.eq.s32 	%p40, %r783, 0;
	@%p40 bra 	$L__BB1_75;
	ld.global.u32 	%r784, [%rd7+300];
	xor.b32  	%r935, %r935, %r784;
	ld.global.u32 	%r785, [%rd7+304];
	xor.b32  	%r1026, %r1026, %r785;
	ld.global.u32 	%r786, [%rd7+308];
	xor.b32  	%r1025, %r1025, %r786;
	ld.global.u32 	%r787, [%rd7+312];
	xor.b32  	%r1024, %r1024, %r787;
	ld.global.u32 	%r788, [%rd7+316];
	xor.b32  	%r931, %r931, %r788;
$L__BB1_75:
	add.s32 	%r1022, %r1022, 16;
	setp.ne.s32 	%p41, %r1022, 32;
	@%p41 bra 	$L__BB1_43;
	mad.lo.s32 	%r789, %r1016, -31, %r191;
	add.s32 	%r1016, %r789, 1;
	setp.ne.s32 	%p42, %r1016, 5;
	@%p42 bra 	$L__BB1_42;
	st.local.u32 	[%rd1+4], %r935;
	st.local.v2.u32 	[%rd1+8], {%r1026, %r1025};
	st.local.v2.u32 	[%rd1+16], {%r1024, %r931};
	setp.ne.s64 	%p43, %rd4, 3;
	@%p43 bra 	$L__BB1_115;
	mov.b32 	%r931, 0;
	mov.u32 	%r1116, %r931;
	mov.u32 	%r1117, %r931;
	mov.u32 	%r1118, %r931;
	mov.u32 	%r935, %r931;
	mov.u32 	%r1108, %r931;
$L__BB1_79:
	mul.wide.u32 	%rd21, %r1108, 4;
	add.s64 	%rd22, %rd1, %rd21;
	ld.local.u32 	%r366, [%rd22+4];
	shl.b32 	%r367, %r1108, 5;
	mov.b32 	%r1114, 0;
$L__BB1_80:
	.pragma "nounroll";
	shr.u32 	%r792, %r366, %r1114;
	and.b32  	%r793, %r792, 1;
	setp.eq.b32 	%p44, %r793, 1;
	not.pred 	%p45, %p44;
	add.s32 	%r794, %r367, %r1114;
	mul.lo.s32 	%r795, %r794, 5;
	mul.wide.u32 	%rd23, %r795, 4;
	add.s64 	%rd8, %rd5, %rd23;
	@%p45 bra 	$L__BB1_82;
	ld.global.u32 	%r796, [%rd8];
	xor.b32  	%r935, %r935, %r796;
	ld.global.u32 	%r797, [%rd8+4];
	xor.b32  	%r1118, %r1118, %r797;
	ld.global.u32 	%r798, [%rd8+8];
	xor.b32  	%r1117, %r1117, %r798;
	ld.global.u32 	%r799, [%rd8+12];
	xor.b32  	%r1116, %r1116, %r799;
	ld.global.u32 	%r800, [%rd8+16];
	xor.b32  	%r931, %r931, %r800;
$L__BB1_82:
	and.b32  	%r802, %r792, 2;
	setp.eq.s32 	%p46, %r802, 0;
	@%p46 bra 	$L__BB1_84;
	ld.global.u32 	%r803, [%rd8+20];
	xor.b32  	%r935, %r935, %r803;
	ld.global.u32 	%r804, [%rd8+24];
	xor.b32  	%r1118, %r1118, %r804;
	ld.global.u32 	%r805, [%rd8+28];
	xor.b32  	%r1117, %r1117, %r805;
	ld.global.u32 	%r806, [%rd8+32];
	xor.b32  	%r1116, %r1116, %r806;
	ld.global.u32 	%r807, [%rd8+36];
	xor.b32  	%r931, %r931, %r807;
$L__BB1_84:
	and.b32  	%r809, %r792, 4;
	setp.eq.s32 	%p47, %r809, 0;
	@%p47 bra 	$L__BB1_86;
	ld.global.u32 	%r810, [%rd8+40];
	xor.b32  	%r935, %r935, %r810;
	ld.global.u32 	%r811, [%rd8+44];
	xor.b32  	%r1118, %r1118, %r811;
	ld.global.u32 	%r812, [%rd8+48];
	xor.b32  	%r1117, %r1117, %r812;
	ld.global.u32 	%r813, [%rd8+52];
	xor.b32  	%r1116, %r1116, %r813;
	ld.global.u32 	%r814, [%rd8+56];
	xor.b32  	%r931, %r931, %r814;
$L__BB1_86:
	and.b32  	%r816, %r792, 8;
	setp.eq.s32 	%p48, %r816, 0;
	@%p48 bra 	$L__BB1_88;
	ld.global.u32 	%r817, [%rd8+60];
	xor.b32  	%r935, %r935, %r817;
	ld.global.u32 	%r818, [%rd8+64];
	xor.b32  	%r1118, %r1118, %r818;
	ld.global.u32 	%r819, [%rd8+68];
	xor.b32  	%r1117, %r1117, %r819;
	ld.global.u32 	%r820, [%rd8+72];
	xor.b32  	%r1116, %r1116, %r820;
	ld.global.u32 	%r821, [%rd8+76];
	xor.b32  	%r931, %r931, %r821;
$L__BB1_88:
	and.b32  	%r823, %r792, 16;
	setp.eq.s32 	%p49, %r823, 0;
	@%p49 bra 	$L__BB1_90;
	ld.global.u32 	%r824, [%rd8+80];
	xor.b32  	%r935, %r935, %r824;
	ld.global.u32 	%r825, [%rd8+84];
	xor.b32  	%r1118, %r1118, %r825;
	ld.global.u32 	%r826, [%rd8+88];
	xor.b32  	%r1117, %r1117, %r826;
	ld.global.u32 	%r827, [%rd8+92];
	xor.b32  	%r1116, %r1116, %r827;
	ld.global.u32 	%r828, [%rd8+96];
	xor.b32  	%r931, %r931, %r828;
$L__BB1_90:
	and.b32  	%r830, %r792, 32;
	setp.eq.s32 	%p50, %r830, 0;
	@%p50 bra 	$L__BB1_92;
	ld.global.u32 	%r831, [%rd8+100];
	xor.b32  	%r935, %r935, %r831;
	ld.global.u32 	%r832, [%rd8+104];
	xor.b32  	%r1118, %r1118, %r832;
	ld.global.u32 	%r833, [%rd8+108];
	xor.b32  	%r1117, %r1117, %r833;
	ld.global.u32 	%r834, [%rd8+112];
	xor.b32  	%r1116, %r1116, %r834;
	ld.global.u32 	%r835, [%rd8+116];
	xor.b32  	%r931, %r931, %r835;
$L__BB1_92:
	and.b32  	%r837, %r792, 64;
	setp.eq.s32 	%p51, %r837, 0;
	@%p51 bra 	$L__BB1_94;
	ld.global.u32 	%r838, [%rd8+120];
	xor.b32  	%r935, %r935, %r838;
	ld.global.u32 	%r839, [%rd8+124];
	xor.b32  	%r1118, %r1118, %r839;
	ld.global.u32 	%r840, [%rd8+128];
	xor.b32  	%r1117, %r1117, %r840;
	ld.global.u32 	%r841, [%rd8+132];
	xor.b32  	%r1116, %r1116, %r841;
	ld.global.u32 	%r842, [%rd8+136];
	xor.b32  	%r931, %r931, %r842;
$L__BB1_94:
	and.b32  	%r844, %r792, 128;
	setp.eq.s32 	%p52, %r844, 0;
	@%p52 bra 	$L__BB1_96;
	ld.global.u32 	%r845, [%rd8+140];
	xor.b32  	%r935, %r935, %r845;
	ld.global.u32 	%r846, [%rd8+144];
	xor.b32  	%r1118, %r1118, %r846;
	ld.global.u32 	%r847, [%rd8+148];
	xor.b32  	%r1117, %r1117, %r847;
	ld.global.u32 	%r848, [%rd8+152];
	xor.b32  	%r1116, %r1116, %r848;
	ld.global.u32 	%r849, [%rd8+156];
	xor.b32  	%r931, %r931, %r849;
$L__BB1_96:
	and.b32  	%r851, %r792, 256;
	setp.eq.s32 	%p53, %r851, 0;
	@%p53 bra 	$L__BB1_98;
	ld.global.u32 	%r852, [%rd8+160];
	xor.b32  	%r935, %r935, %r852;
	ld.global.u32 	%r853, [%rd8+164];
	xor.b32  	%r1118, %r1118, %r853;
	ld.global.u32 	%r854, [%rd8+168];
	xor.b32  	%r1117, %r1117, %r854;
	ld.global.u32 	%r855, [%rd8+172];
	xor.b32  	%r1116, %r1116, %r855;
	ld.global.u32 	%r856, [%rd8+176];
	xor.b32  	%r931, %r931, %r856;
$L__BB1_98:
	and.b32  	%r858, %r792, 512;
	setp.eq.s32 	%p54, %r858, 0;
	@%p54 bra 	$L__BB1_100;
	ld.global.u32 	%r859, [%rd8+180];
	xor.b32  	%r935, %r935, %r859;
	ld.global.u32 	%r860, [%rd8+184];
	xor.b32  	%r1118, %r1118, %r860;
	ld.global.u32 	%r861, [%rd8+188];
	xor.b32  	%r1117, %r1117, %r861;
	ld.global.u32 	%r862, [%rd8+192];
	xor.b32  	%r1116, %r1116, %r862;
	ld.global.u32 	%r863, [%rd8+196];
	xor.b32  	%r931, %r931, %r863;
$L__BB1_100:
	and.b32  	%r865, %r792, 1024;
	setp.eq.s32 	%p55, %r865, 0;
	@%p55 bra 	$L__BB1_102;
	ld.global.u32 	%r866, [%rd8+200];
	xor.b32  	%r935, %r935, %r866;
	ld.global.u32 	%r867, [%rd8+204];
	xor.b32  	%r1118, %r1118, %r867;
	ld.global.u32 	%r868, [%rd8+208];
	xor.b32  	%r1117, %r1117, %r868;
	ld.global.u32 	%r869, [%rd8+212];
	xor.b32  	%r1116, %r1116, %r869;
	ld.global.u32 	%r870, [%rd8+216];
	xor.b32  	%r931, %r931, %r870;
$L__BB1_102:
	and.b32  	%r872, %r792, 2048;
	setp.eq.s32 	%p56, %r872, 0;
	@%p56 bra 	$L__BB1_104;
	ld.global.u32 	%r873, [%rd8+220];
	xor.b32  	%r935, %r935, %r873;
	ld.global.u32 	%r874, [%rd8+224];
	xor.b32  	%r1118, %r1118, %r874;
	ld.global.u32 	%r875, [%rd8+228];
	xor.b32  	%r1117, %r1117, %r875;
	ld.global.u32 	%r876, [%rd8+232];
	xor.b32  	%r1116, %r1116, %r876;
	ld.global.u32 	%r877, [%rd8+236];
	xor.b32  	%r931, %r931, %r877;
$L__BB1_104:
	and.b32  	%r879, %r792, 4096;
	setp.eq.s32 	%p57, %r879, 0;
	@%p57 bra 	$L__BB1_106;
	ld.global.u32 	%r880, [%rd8+240];
	xor.b32  	%r935, %r935, %r880;
	ld.global.u32 	%r881, [%rd8+244];
	xor.b32  	%r1118, %r1118, %r881;
	ld.global.u32 	%r882, [%rd8+248];
	xor.b32  	%r1117, %r1117, %r882;
	ld.global.u32 	%r883, [%rd8+252];
	xor.b32  	%r1116, %r1116, %r883;
	ld.global.u32 	%r884, [%rd8+256];
	xor.b32  	%r931, %r931, %r884;
$L__BB1_106:
	and.b32  	%r886, %r792, 8192;
	setp.eq.s32 	%p58, %r886, 0;
	@%p58 bra 	$L__BB1_108;
	ld.global.u32 	%r887, [%rd8+260];
	xor.b32  	%r935, %r935, %r887;
	ld.global.u32 	%r888, [%rd8+264];
	xor.b32  	%r1118, %r1118, %r888;
	ld.global.u32 	%r889, [%rd8+268];
	xor.b32  	%r1117, %r1117, %r889;
	ld.global.u32 	%r890, [%rd8+272];
	xor.b32  	%r1116, %r1116, %r890;
	ld.global.u32 	%r891, [%rd8+276];
	xor.b32  	%r931, %r931, %r891;
$L__BB1_108:
	and.b32  	%r893, %r792, 16384;
	setp.eq.s32 	%p59, %r893, 0;
	@%p59 bra 	$L__BB1_110;
	ld.global.u32 	%r894, [%rd8+280];
	xor.b32  	%r935, %r935, %r894;
	ld.global.u32 	%r895, [%rd8+284];
	xor.b32  	%r1118, %r1118, %r895;
	ld.global.u32 	%r896, [%rd8+288];
	xor.b32  	%r1117, %r1117, %r896;
	ld.global.u32 	%r897, [%rd8+292];
	xor.b32  	%r1116, %r1116, %r897;
	ld.global.u32 	%r898, [%rd8+296];
	xor.b32  	%r931, %r931, %r898;
$L__BB1_110:
	and.b32  	%r900, %r792, 32768;
	setp.eq.s32 	%p60, %r900, 0;
	@%p60 bra 	$L__BB1_112;
	ld.global.u32 	%r901, [%rd8+300];
	xor.b32  	%r935, %r935, %r901;
	ld.global.u32 	%r902, [%rd8+304];
	xor.b32  	%r1118, %r1118, %r902;
	ld.global.u32 	%r903, [%rd8+308];
	xor.b32  	%r1117, %r1117, %r903;
	ld.global.u32 	%r904, [%rd8+312];
	xor.b32  	%r1116, %r1116, %r904;
	ld.global.u32 	%r905, [%rd8+316];
	xor.b32  	%r931, %r931, %r905;
$L__BB1_112:
	add.s32 	%r1114, %r1114, 16;
	setp.ne.s32 	%p61, %r1114, 32;
	@%p61 bra 	$L__BB1_80;
	mad.lo.s32 	%r906, %r1108, -31, %r367;
	add.s32 	%r1108, %r906, 1;
	setp.ne.s32 	%p62, %r1108, 5;
	@%p62 bra 	$L__BB1_79;
	st.local.u32 	[%rd1+4], %r935;
	st.local.v2.u32 	[%rd1+8], {%r1118, %r1117};
	st.local.v2.u32 	[%rd1+16], {%r1116, %r931};
$L__BB1_115:
	shr.u64 	%rd27, %rd3, 2;
	add.s32 	%r918, %r918, 1;
	setp.gt.u64 	%p63, %rd3, 3;
	@%p63 bra 	$L__BB1_3;
$L__BB1_116:
	add.f32 	%f2, %f1, %f1;
	shr.u32 	%r907, %r935, 2;
	xor.b32  	%r908, %r907, %r935;
	shl.b32 	%r909, %r931, 4;
	shl.b32 	%r910, %r908, 1;
	xor.b32  	%r911, %r910, %r909;
	xor.b32  	%r912, %r911, %r908;
	xor.b32  	%r913, %r912, %r931;
	add.s32 	%r914, %r2, %r913;
	add.s32 	%r915, %r914, 362437;
	cvt.rn.f32.u32 	%f3, %r915;
	fma.rn.f32 	%f4, %f3, 0f2F800000, 0f2F000000;
	mul.f32 	%f5, %f2, %f4;
	sub.f32 	%f6, %f5, %f1;
	cvta.to.global.u64 	%rd24, %rd10;
	shl.b64 	%rd25, %rd2, 2;
	add.s64 	%rd26, %rd24, %rd25;
	st.global.f32 	[%rd26], %f6;
$L__BB1_117:
	ret;

}


// ===== COMPILED SASS (sm_100) =====

	.target	sm_100

	.elftype	@"ET_EXEC"


//--------------------- .note.nv.tkinfo           --------------------------
	.section	.note.nv.tkinfo,"",@"SHT_NOTE"
	.sectionflags	@"SHF_NOTE_NV_TKINFO"
	.tkinfo
        /*0018*/ 	.word	0x00000002
        /*0030*/ 	.string	""
        /*0030*/ 	.string	"ptxas"
        /*0030*/ 	.string	"Cuda compilation tools, release 13.0, V13.0.88"
        /*0030*/ 	.string	"Build cuda_13.0.r13.0/compiler.36424714_0"
        /*0030*/ 	.string	"-arch sm_100 -m 64 "



//--------------------- .note.nv.cuinfo           --------------------------
	.section	.note.nv.cuinfo,"",@"SHT_NOTE"
	.sectionflags	@"SHF_NOTE_NV_CUINFO"
        /*0018*/ 	.short	0x0002
        /*001a*/ 	.short	0x0064
        /*001c*/ 	.short	0x0082
	.zero		2


//--------------------- .nv.info                  --------------------------
	.section	.nv.info,"",@"SHT_CUDA_INFO"
	.align	4


	//----- nvinfo : EIATTR_REGCOUNT
	.align		4
        /*0000*/ 	.byte	0x04, 0x2f
        /*0002*/ 	.short	(.L_10 - .L_9)
	.align		4
.L_9:
        /*0004*/ 	.word	index@(d_relu)
        /*0008*/ 	.word	0x0000000a


	//----- nvinfo : EIATTR_FRAME_SIZE
	.align		4
.L_10:
        /*000c*/ 	.byte	0x04, 0x11
        /*000e*/ 	.short	(.L_12 - .L_11)
	.align		4
.L_11:
        /*0010*/ 	.word	index@(d_relu)
        /*0014*/ 	.word	0x00000000


	//----- nvinfo : EIATTR_REGCOUNT
	.align		4
.L_12:
        /*0018*/ 	.byte	0x04, 0x2f
        /*001a*/ 	.short	(.L_14 - .L_13)
	.align		4
.L_13:
        /*001c*/ 	.word	index@(d_fill_uniform)
        /*0020*/ 	.word	0x0000001f


	//----- nvinfo : EIATTR_FRAME_SIZE
	.align		4
.L_14:
        /*0024*/ 	.byte	0x04, 0x11
        /*0026*/ 	.short	(.L_16 - .L_15)
	.align		4
.L_15:
        /*0028*/ 	.word	index@(d_fill_uniform)
        /*002c*/ 	.word	0x00000030


	//----- nvinfo : EIATTR_MIN_STACK_SIZE
	.align		4
.L_16:
        /*0030*/ 	.byte	0x04, 0x12
        /*0032*/ 	.short	(.L_18 - .L_17)
	.align		4
.L_17:
        /*0034*/ 	.word	index@(d_fill_uniform)
        /*0038*/ 	.word	0x00000030


	//----- nvinfo : EIATTR_MIN_STACK_SIZE
	.align		4
.L_18:
        /*003c*/ 	.byte	0x04, 0x12
        /*003e*/ 	.short	(.L_20 - .L_19)
	.align		4
.L_19:
        /*0040*/ 	.word	index@(d_relu)
        /*0044*/ 	.word	0x00000000
.L_20:


//--------------------- .nv.compat                --------------------------
	.section	.nv.compat,"",@"SHT_CUDA_COMPAT_INFO"
	.align	4
        /*0000*/ 	.byte	0x02, 0x09, 0x00, 0x00, 0x02, 0x02, 0x01, 0x00, 0x02, 0x05, 0x05, 0x00, 0x03, 0x07, 0x01, 0x01
        /*0010*/ 	.byte	0x02, 0x03, 0x00, 0x00, 0x02, 0x06, 0x01, 0x00, 0x04, 0x0b, 0x08, 0x00, 0x09, 0x00, 0x00, 0x00
        /*0020*/ 	.byte	0x00, 0x00, 0x00, 0x00


//--------------------- .nv.info.d_fill_uniform   --------------------------
	.section	.nv.info.d_fill_uniform,"",@"SHT_CUDA_INFO"
	.sectionflags	@""
	.align	4


	//----- nvinfo : EIATTR_CUDA_API_VERSION
	.align		4
        /*0000*/ 	.byte	0x04, 0x37
        /*0002*/ 	.short	(.L_22 - .L_21)
.L_21:
        /*0004*/ 	.word	0x00000082


	//----- nvinfo : EIATTR_KPARAM_INFO
	.align		4
.L_22:
        /*0008*/ 	.byte	0x04, 0x17
        /*000a*/ 	.short	(.L_24 - .L_23)
.L_23:
        /*000c*/ 	.word	0x00000000
        /*0010*/ 	.short	0x0003
        /*0012*/ 	.short	0x0010
        /*0014*/ 	.byte	0x00, 0xf0, 0x21, 0x00


	//----- nvinfo : EIATTR_KPARAM_INFO
	.align		4
.L_24:
        /*0018*/ 	.byte	0x04, 0x17
        /*001a*/ 	.short	(.L_26 - .L_25)
.L_25:
        /*001c*/ 	.word	0x00000000
        /*0020*/ 	.short	0x0002
        /*0022*/ 	.short	0x000c
        /*0024*/ 	.byte	0x00, 0xf0, 0x11, 0x00


	//----- nvinfo : EIATTR_KPARAM_INFO
	.align		4
.L_26:
        /*0028*/ 	.byte	0x04, 0x17
        /*002a*/ 	.short	(.L_28 - .L_27)
.L_27:
        /*002c*/ 	.word	0x00000000
        /*0030*/ 	.short	0x0001
        /*0032*/ 	.short	0x0008
        /*0034*/ 	.byte	0x00, 0xf0, 0x11, 0x00


	//----- nvinfo : EIATTR_KPARAM_INFO
	.align		4
.L_28:
        /*0038*/ 	.byte	0x04, 0x17
        /*003a*/ 	.short	(.L_30 - .L_29)
.L_29:
        /*003c*/ 	.word	0x00000000
        /*0040*/ 	.short	0x0000
        /*0042*/ 	.short	0x0000
        /*0044*/ 	.byte	0x00, 0xf5, 0x21, 0x00


	//----- nvinfo : EIATTR_SPARSE_MMA_MASK
	.align		4
.L_30:
        /*0048*/ 	.byte	0x03, 0x50
        /*004a*/ 	.short	0x0000


	//----- nvinfo : EIATTR_MAXREG_COUNT
	.align		4
        /*004c*/ 	.byte	0x03, 0x1b
        /*004e*/ 	.short	0x00ff


	//----- nvinfo : EIATTR_MERCURY_ISA_VERSION
	.align		4
        /*0050*/ 	.byte	0x03, 0x5f
        /*0052*/ 	.short	0x0101


	//----- nvinfo : EIATTR_VRC_CTA_INIT_COUNT
	.align		4
        /*0054*/ 	.byte	0x02, 0x4a
	.zero		1
	.zero		1


	//----- nvinfo : EIATTR_EXIT_INSTR_OFFSETS
	.align		4
        /*0058*/ 	.byte	0x04, 0x1c
        /*005a*/ 	.short	(.L_32 - .L_31)


	//   ....[0]....
.L_31:
        /*005c*/ 	.word	0x00000080


	//   ....[1]....
        /*0060*/ 	.word	0x00002830


	//----- nvinfo : EIATTR_CRS_STACK_SIZE
	.align		4
.L_32:
        /*0064*/ 	.byte	0x04, 0x1e
        /*0066*/ 	.short	(.L_34 - .L_33)
.L_33:
        /*0068*/ 	.word	0x00000000


	//----- nvinfo : EIATTR_CBANK_PARAM_SIZE
	.align		4
.L_34:
        /*006c*/ 	.byte	0x03, 0x19
        /*006e*/ 	.short	0x0018


	//----- nvinfo : EIATTR_PARAM_CBANK
	.align		4
        /*0070*/ 	.byte	0x04, 0x0a
        /*0072*/ 	.short	(.L_36 - .L_35)
	.align		4
.L_35:
        /*0074*/ 	.word	index@(.nv.constant0.d_fill_uniform)
        /*0078*/ 	.short	0x0380
        /*007a*/ 	.short	0x0018


	//----- nvinfo : EIATTR_SW_WAR
	.align		4
.L_36:
        /*007c*/ 	.byte	0x04, 0x36
        /*007e*/ 	.short	(.L_38 - .L_37)
.L_37:
        /*0080*/ 	.word	0x00000008
.L_38:


//--------------------- .nv.info.d_relu           --------------------------
	.section	.nv.info.d_relu,"",@"SHT_CUDA_INFO"
	.sectionflags	@""
	.align	4


	//----- nvinfo : EIATTR_CUDA_API_VERSION
	.align		4
        /*0000*/ 	.byte	0x04, 0x37
        /*0002*/ 	.short	(.L_40 - .L_39)
.L_39:
        /*0004*/ 	.word	0x00000082


	//----- nvinfo : EIATTR_KPARAM_INFO
	.align		4
.L_40:
        /*0008*/ 	.byte	0x04, 0x17
        /*000a*/ 	.short	(.L_42 - .L_41)
.L_41:
        /*000c*/ 	.word	0x00000000
        /*0010*/ 	.short	0x0002
        /*0012*/ 	.short	0x0010
        /*0014*/ 	.byte	0x00, 0xf0, 0x11, 0x00


	//----- nvinfo : EIATTR_KPARAM_INFO
	.align		4
.L_42:
        /*0018*/ 	.byte	0x04, 0x17
        /*001a*/ 	.short	(.L_44 - .L_43)
.L_43:
        /*001c*/ 	.word	0x00000000
        /*0020*/ 	.short	0x0001
        /*0022*/ 	.short	0x0008
        /*0024*/ 	.byte	0x00, 0xf5, 0x21, 0x00


	//----- nvinfo : EIATTR_KPARAM_INFO
	.align		4
.L_44:
        /*0028*/ 	.byte	0x04, 0x17
        /*002a*/ 	.short	(.L_46 - .L_45)
.L_45:
        /*002c*/ 	.word	0x00000000
        /*0030*/ 	.short	0x0000
        /*0032*/ 	.short	0x0000
        /*0034*/ 	.byte	0x00, 0xf5, 0x21, 0x00


	//----- nvinfo : EIATTR_SPARSE_MMA_MASK
	.align		4
.L_46:
        /*0038*/ 	.byte	0x03, 0x50
        /*003a*/ 	.short	0x0000


	//----- nvinfo : EIATTR_MAXREG_COUNT
	.align		4
        /*003c*/ 	.byte	0x03, 0x1b
        /*003e*/ 	.short	0x00ff


	//----- nvinfo : EIATTR_MERCURY_ISA_VERSION
	.align		4
        /*0040*/ 	.byte	0x03, 0x5f
        /*0042*/ 	.short	0x0101


	//----- nvinfo : EIATTR_VRC_CTA_INIT_COUNT
	.align		4
        /*0044*/ 	.byte	0x02, 0x4a
	.zero		1
	.zero		1


	//----- nvinfo : EIATTR_EXIT_INSTR_OFFSETS
	.align		4
        /*0048*/ 	.byte	0x04, 0x1c
        /*004a*/ 	.short	(.L_48 - .L_47)


	//   ....[0]....
.L_47:
        /*004c*/ 	.word	0x00000070


	//   ....[1]....
        /*0050*/ 	.word	0x00000100


	//   ....[2]....
        /*0054*/ 	.word	0x00000140


	//----- nvinfo : EIATTR_CBANK_PARAM_SIZE
	.align		4
.L_48:
        /*0058*/ 	.byte	0x03, 0x19
        /*005a*/ 	.short	0x0014


	//----- nvinfo : EIATTR_PARAM_CBANK
	.align		4
        /*005c*/ 	.byte	0x04, 0x0a
        /*005e*/ 	.short	(.L_50 - .L_49)
	.align		4
.L_49:
        /*0060*/ 	.word	index@(.nv.constant0.d_relu)
        /*0064*/ 	.short	0x0380
        /*0066*/ 	.short	0x0014


	//----- nvinfo : EIATTR_SW_WAR
	.align		4
.L_50:
        /*0068*/ 	.byte	0x04, 0x36
        /*006a*/ 	.short	(.L_52 - .L_51)
.L_51:
        /*006c*/ 	.word	0x00000008
.L_52:


//--------------------- .nv.callgraph             --------------------------
	.section	.nv.callgraph,"",@"SHT_CUDA_CALLGRAPH"
	.align	4
	.sectionentsize	8
	.align		4
        /*0000*/ 	.word	0x00000000
	.align		4
        /*0004*/ 	.word	0xffffffff
	.align		4
        /*0008*/ 	.word	0x00000000
	.align		4
        /*000c*/ 	.word	0xfffffffe
	.align		4
        /*0010*/ 	.word	0x00000000
	.align		4
        /*0014*/ 	.word	0xfffffffd
	.align		4
        /*0018*/ 	.word	0x00000000
	.align		4
        /*001c*/ 	.word	0xfffffffc


//--------------------- .nv.constant4             --------------------------
	.section	.nv.constant4,"a",@progbits
	.align	8
	.align		8
.nv.constant4:
        /*0000*/ 	.dword	precalc_xorwow_matrix
	.align		8
        /*0008*/ 	.dword	precalc_xorwow_offset_matrix
	.align		8
        /*0010*/ 	.dword	mrg32k3aM1
	.align		8
        /*0018*/ 	.dword	mrg32k3aM2
	.align		8
        /*0020*/ 	.dword	mrg32k3aM1SubSeq
	.align		8
        /*0028*/ 	.dword	mrg32k3aM2SubSeq
	.align		8
        /*0030*/ 	.dword	mrg32k3aM1Seq
	.align		8
        /*0038*/ 	.dword	mrg32k3aM2Seq


//--------------------- .nv.constant3             --------------------------
	.section	.nv.constant3,"a",@progbits
	.align	8
.nv.constant3:
	.type		__cr_lgamma_table,@object
	.size		__cr_lgamma_table,(.L_8 - __cr_lgamma_table)
__cr_lgamma_table:
        /*0000*/ 	.byte	0x00, 0x00, 0x00, 0x00, 0x00, 0x00, 0x00, 0x00, 0x00, 0x00, 0x00, 0x00, 0x00, 0x00, 0x00, 0x00
        /*0010*/ 	.byte	0xef, 0x39, 0xfa, 0xfe, 0x42, 0x2e, 0xe6, 0x3f, 0x02, 0x20, 0x2a, 0xfa, 0x0b, 0xab, 0xfc, 0x3f
        /*0020*/ 	.byte	0xf9, 0x2c, 0x92, 0x7c, 0xa7, 0x6c, 0x09, 0x40, 0xc9, 0x79, 0x44, 0x3c, 0x64, 0x26, 0x13, 0x40
        /*0030*/ 	.byte	0xca, 0x01, 0xcf, 0x3a, 0x27, 0x51, 0x1a, 0x40, 0x30, 0xcc, 0x2d, 0xf3, 0xe1, 0x0c, 0x21, 0x40
        /*0040*/ 	.byte	0x0d, 0xb7, 0xfc, 0x82, 0x8e, 0x35, 0x25, 0x40
.L_8:


//--------------------- .text.d_fill_uniform      --------------------------
	.section	.text.d_fill_uniform,"ax",@progbits
	.align	128
        .global         d_fill_uniform
        .type           d_fill_uniform,@function
        .size           d_fill_uniform,(.L_x_13 - d_fill_uniform)
        .other          d_fill_uniform,@"STO_CUDA_ENTRY STV_DEFAULT"
d_fill_uniform:
.text.d_fill_uniform:
[----:B------:R-:W0:Y:S01]  /*0000*/  LDC R1, c[0x0][0x37c] ;  /* 0x0000df00ff017b82 */ /* 0x000e220000000800 */
[----:B------:R-:W1:Y:S01]  /*0010*/  S2R R10, SR_CTAID.X ;  /* 0x00000000000a7919 */ /* 0x000e620000002500 */
[----:B------:R-:W1:Y:S01]  /*0020*/  LDCU UR4, c[0x0][0x360] ;  /* 0x00006c00ff0477ac */ /* 0x000e620008000800 */
[----:B0-----:R-:W-:Y:S01]  /*0030*/  VIADD R1, R1, 0xffffffd0 ;  /* 0xffffffd001017836 */ /* 0x001fe20000000000 */
[----:B------:R-:W1:Y:S01]  /*0040*/  S2R R3, SR_TID.X ;  /* 0x0000000000037919 */ /* 0x000e620000002100 */
[----:B------:R-:W0:Y:S01]  /*0050*/  LDCU UR5, c[0x0][0x388] ;  /* 0x00007100ff0577ac */ /* 0x000e220008000800 */
[----:B-1----:R-:W-:-:S05]  /*0060*/  IMAD R10, R10, UR4, R3 ;  /* 0x000000040a0a7c24 */ /* 0x002fca000f8e0203 */
[----:B0-----:R-:W-:-:S13]  /*0070*/  ISETP.GE.AND P0, PT, R10, UR5, PT ;  /* 0x000000050a007c0c */ /* 0x001fda000bf06270 */
[----:B------:R-:W-:Y:S05]  /*0080*/  @P0 EXIT ;  /* 0x000000000000094d */ /* 0x000fea0003800000 */
[----:B------:R-:W0:Y:S01]  /*0090*/  LDC.64 R2, c[0x0][0x390] ;  /* 0x0000e400ff027b82 */ /* 0x000e220000000a00 */
[----:B------:R-:W-:Y:S01]  /*00a0*/  ISETP.NE.AND P0, PT, R10, RZ, PT ;  /* 0x000000ff0a00720c */ /* 0x000fe20003f05270 */
[----:B------:R-:W1:Y:S01]  /*00b0*/  LDCU.64 UR6, c[0x0][0x358] ;  /* 0x00006b00ff0677ac */ /* 0x000e620008000a00 */
[----:B------:R-:W-:Y:S01]  /*00c0*/  BSSY.RECONVERGENT B0, `(.L_x_0) ;  /* 0x000025e000007945 */ /* 0x000fe20003800200 */
[----:B0-----:R-:W-:Y:S02]  /*00d0*/  LOP3.LUT R0, R2, 0xaad26b49, RZ, 0x3c, !PT ;  /* 0xaad26b4902007812 */ /* 0x001fe400078e3cff */
[----:B------:R-:W-:-:S03]  /*00e0*/  LOP3.LUT R2, R3, 0xf7dcefdd, RZ, 0x3c, !PT ;  /* 0xf7dcefdd03027812 */ /* 0x000fc600078e3cff */
[----:B------:R-:W-:Y:S02]  /*00f0*/  IMAD R0, R0, 0x4182bed5, RZ ;  /* 0x4182bed500007824 */ /* 0x000fe400078e02ff */
[----:B------:R-:W-:Y:S02]  /*0100*/  IMAD R9, R2, -0x658354e5, RZ ;  /* 0x9a7cab1b02097824 */ /* 0x000fe400078e02ff */
[C---:B------:R-:W-:Y:S01]  /*0110*/  VIADD R5, R0.reuse, 0x583f19 ;  /* 0x00583f1900057836 */ /* 0x040fe20000000000 */
[C---:B------:R-:W-:Y:S01]  /*0120*/  LOP3.LUT R6, R0.reuse, 0x159a55e5, RZ, 0x3c, !PT ;  /* 0x159a55e500067812 */ /* 0x040fe200078e3cff */
[C---:B------:R-:W-:Y:S01]  /*0130*/  VIADD R3, R0.reuse, 0x75bcd15 ;  /* 0x075bcd1500037836 */ /* 0x040fe20000000000 */
[----:B------:R-:W-:Y:S01]  /*0140*/  IADD3 R2, PT, PT, R0, 0x64f0c9, R9 ;  /* 0x0064f0c900027810 */ /* 0x000fe20007ffe009 */
[C---:B------:R-:W-:Y:S01]  /*0150*/  VIADD R7, R9.reuse, 0x1f123bb5 ;  /* 0x1f123bb509077836 */ /* 0x040fe20000000000 */
[----:B------:R-:W-:Y:S02]  /*0160*/  LOP3.LUT R4, R9, 0x5491333, RZ, 0x3c, !PT ;  /* 0x0549133309047812 */ /* 0x000fe400078e3cff */
[----:B------:R-:W-:Y:S01]  /*0170*/  SHF.R.S32.HI R0, RZ, 0x1f, R10 ;  /* 0x0000001fff007819 */ /* 0x000fe2000001140a */
[----:B------:R0:W-:Y:S04]  /*0180*/  STL.64 [R1], R2 ;  /* 0x0000000201007387 */ /* 0x0001e80000100a00 */
[----:B------:R0:W-:Y:S04]  /*0190*/  STL.64 [R1+0x8], R6 ;  /* 0x0000080601007387 */ /* 0x0001e80000100a00 */
[----:B------:R0:W-:Y:S01]  /*01a0*/  STL.64 [R1+0x10], R4 ;  /* 0x0000100401007387 */ /* 0x0001e20000100a00 */
[----:B-1----:R-:W-:Y:S05]  /*01b0*/  @!P0 BRA `(.L_x_1) ;  /* 0x0000002400388947 */ /* 0x002fea0003800000 */
[----:B------:R-:W-:Y:S02]  /*01c0*/  IMAD.MOV.U32 R13, RZ, RZ, R0 ;  /* 0x000000ffff0d7224 */ /* 0x000fe400078e0000 */
[----:B------:R-:W-:Y:S02]  /*01d0*/  IMAD.MOV.U32 R11, RZ, RZ, RZ ;  /* 0x000000ffff0b7224 */ /* 0x000fe400078e00ff */
[----:B0-----:R-:W-:-:S07]  /*01e0*/  IMAD.MOV.U32 R2, RZ, RZ, R10 ;  /* 0x000000ffff027224 */ /* 0x001fce00078e000a */
.L_x_10:
[----:B------:R-:W-:Y:S01]  /*01f0*/  LOP3.LUT R0, R2, 0x3, RZ, 0xc0, !PT ;  /* 0x0000000302007812 */ /* 0x000fe200078ec0ff */
[----:B------:R-:W-:Y:S03]  /*0200*/  BSSY.RECONVERGENT B1, `(.L_x_2) ;  /* 0x0000243000017945 */ /* 0x000fe60003800200 */
[----:B------:R-:W-:-:S04]  /*0210*/  ISETP.NE.U32.AND P0, PT, R0, RZ, PT ;  /* 0x000000ff0000720c */ /* 0x000fc80003f05070 */
[----:B------:R-:W-:-:S13]  /*0220*/  ISETP.NE.AND.EX P0, PT, RZ, RZ, PT, P0 ;  /* 0x000000ffff00720c */ /* 0x000fda0003f05300 */
[----:B0-----:R-:W-:Y:S05]  /*0230*/  @!P0 BRA `(.L_x_3) ;  /* 0x0000002000fc8947 */ /* 0x001fea0003800000 */
[----:B------:R-:W0:Y:S01]  /*0240*/  LDC.64 R8, c[0x4][RZ] ;  /* 0x01000000ff087b82 */ /* 0x000e220000000a00 */
[----:B------:R-:W-:Y:S01]  /*0250*/  IMAD.MOV.U32 R0, RZ, RZ, RZ ;  /* 0x000000ffff007224 */ /* 0x000fe200078e00ff */
[----:B------:R-:W-:Y:S02]  /*0260*/  CS2R R4, SRZ ;  /* 0x0000000000047805 */ /* 0x000fe4000001ff00 */
[----:B------:R-:W-:Y:S01]  /*0270*/  CS2R R6, SRZ ;  /* 0x0000000000067805 */ /* 0x000fe2000001ff00 */
[----:B------:R-:W-:Y:S02]  /*0280*/  IMAD.MOV.U32 R3, RZ, RZ, RZ ;  /* 0x000000ffff037224 */ /* 0x000fe400078e00ff */
[----:B0-----:R-:W-:-:S07]  /*0290*/  IMAD.WIDE.U32 R8, R11, 0xc80, R8 ;  /* 0x00000c800b087825 */ /* 0x001fce00078e0008 */
.L_x_5:
[----:B------:R-:W-:-:S06]  /*02a0*/  IMAD R12, R0, 0x4, R1 ;  /* 0x00000004000c7824 */ /* 0x000fcc00078e0201 */
[----:B------:R-:W5:Y:S01]  /*02b0*/  LDL R12, [R12+0x4] ;  /* 0x000004000c0c7983 */ /* 0x000f620000100800 */
[----:B------:R-:W-:-:S05]  /*02c0*/  UMOV UR4, URZ ;  /* 0x000000ff00047c82 */ /* 0x000fca0008000000 */
.L_x_4:
[----:B-----5:R-:W-:Y:S01]  /*02d0*/  SHF.R.U32.HI R22, RZ, UR4, R12 ;  /* 0x00000004ff167c19 */ /* 0x020fe2000801160c */
[----:B------:R-:W-:-:S03]  /*02e0*/  IMAD.SHL.U32 R14, R0, 0x20, RZ ;  /* 0x00000020000e7824 */ /* 0x000fc600078e00ff */
[----:B------:R-:W-:Y:S01]  /*02f0*/  LOP3.LUT R15, R22, 0x1, RZ, 0xc0, !PT ;  /* 0x00000001160f7812 */ /* 0x000fe200078ec0ff */
[----:B------:R-:W-:-:S03]  /*0300*/  VIADD R14, R14, UR4 ;  /* 0x000000040e0e7c36 */ /* 0x000fc60008000000 */
[----:B------:R-:W-:Y:S01]  /*0310*/  ISETP.NE.U32.AND P0, PT, R15, 0x1, PT ;  /* 0x000000010f00780c */ /* 0x000fe20003f05070 */
[----:B------:R-:W-:-:S03]  /*0320*/  IMAD R15, R14, 0x5, RZ ;  /* 0x000000050e0f7824 */ /* 0x000fc600078e02ff */
[----:B------:R-:W-:Y:S01]  /*0330*/  R2P PR, R22, 0x7e ;  /* 0x0000007e16007804 */ /* 0x000fe20000000000 */
[----:B------:R-:W-:-:S08]  /*0340*/  IMAD.WIDE.U32 R14, R15, 0x4, R8 ;  /* 0x000000040f0e7825 */ /* 0x000fd000078e0008 */
[----:B------:R-:W2:Y:S04]  /*0350*/  @!P0 LDG.E R16, desc[UR6][R14.64+0x10] ;  /* 0x000010060e108981 */ /* 0x000ea8000c1e1900 */
[----:B------:R-:W3:Y:S04]  /*0360*/  @P1 LDG.E R18, desc[UR6][R14.64+0x24] ;  /* 0x000024060e121981 */ /* 0x000ee8000c1e1900 */
[----:B------:R-:W4:Y:S04]  /*0370*/  @P2 LDG.E R20, desc[UR6][R14.64+0x38] ;  /* 0x000038060e142981 */ /* 0x000f28000c1e1900 */
[----:B------:R-:W4:Y:S04]  /*0380*/  @P3 LDG.E R24, desc[UR6][R14.64+0x4c] ;  /* 0x00004c060e183981 */ /* 0x000f28000c1e1900 */
[----:B------:R-:W4:Y:S04]  /*0390*/  @P4 LDG.E R26, desc[UR6][R14.64+0x60] ;  /* 0x000060060e1a4981 */ /* 0x000f28000c1e1900 */
[----:B------:R-:W4:Y:S04]  /*03a0*/  @!P0 LDG.E R17, desc[UR6][R14.64+0x4] ;  /* 0x000004060e118981 */ /* 0x000f28000c1e1900 */
[----:B------:R-:W4:Y:S04]  /*03b0*/  @!P0 LDG.E R19, desc[UR6][R14.64+0xc] ;  /* 0x00000c060e138981 */ /* 0x000f28000c1e1900 */
[----:B------:R-:W4:Y:S04]  /*03c0*/  @P1 LDG.E R21, desc[UR6][R14.64+0x18] ;  /* 0x000018060e151981 */ /* 0x000f28000c1e1900 */
[----:B------:R-:W4:Y:S04]  /*03d0*/  @P3 LDG.E R23, desc[UR6][R14.64+0x40] ;  /* 0x000040060e173981 */ /* 0x000f28000c1e1900 */
[----:B------:R-:W4:Y:S04]  /*03e0*/  @P5 LDG.E R25, desc[UR6][R14.64+0x70] ;  /* 0x000070060e195981 */ /* 0x000f28000c1e1900 */
[----:B------:R-:W4:Y:S01]  /*03f0*/  @P6 LDG.E R28, desc[UR6][R14.64+0x88] ;  /* 0x000088060e1c6981 */ /* 0x000f22000c1e1900 */
[----:B--2---:R-:W-:-:S03]  /*0400*/  @!P0 LOP3.LUT R5, R5, R16, RZ, 0x3c, !PT ;  /* 0x0000001005058212 */ /* 0x004fc600078e3cff */
[----:B------:R-:W2:Y:S01]  /*0410*/  @!P0 LDG.E R16, desc[UR6][R14.64] ;  /* 0x000000060e108981 */ /* 0x000ea2000c1e1900 */
[----:B---3--:R-:W-:-:S03]  /*0420*/  @P1 LOP3.LUT R5, R5, R18, RZ, 0x3c, !PT ;  /* 0x0000001205051212 */ /* 0x008fc600078e3cff */
[----:B------:R-:W3:Y:S01]  /*0430*/  @!P0 LDG.E R18, desc[UR6][R14.64+0x8] ;  /* 0x000008060e128981 */ /* 0x000ee2000c1e1900 */
[----:B----4-:R-:W-:-:S03]  /*0440*/  @P2 LOP3.LUT R5, R5, R20, RZ, 0x3c, !PT ;  /* 0x0000001405052212 */ /* 0x010fc600078e3cff */
[----:B------:R-:W4:Y:S01]  /*0450*/  @P1 LDG.E R20, desc[UR6][R14.64+0x14] ;  /* 0x000014060e141981 */ /* 0x000f22000c1e1900 */
[----:B------:R-:W-:-:S03]  /*0460*/  @P3 LOP3.LUT R5, R5, R24, RZ, 0x3c, !PT ;  /* 0x0000001805053212 */ /* 0x000fc600078e3cff */
[----:B------:R-:W4:Y:S01]  /*0470*/  @P5 LDG.E R24, desc[UR6][R14.64+0x74] ;  /* 0x000074060e185981 */ /* 0x000f22000c1e1900 */
[----:B------:R-:W-:-:S03]  /*0480*/  @P4 LOP3.LUT R5, R5, R26, RZ, 0x3c, !PT ;  /* 0x0000001a05054212 */ /* 0x000fc600078e3cff */
[----:B------:R-:W4:Y:S01]  /*0490*/  @P3 LDG.E R26, desc[UR6][R14.64+0x44] ;  /* 0x000044060e1a3981 */ /* 0x000f22000c1e1900 */
[----:B------:R-:W-:-:S03]  /*04a0*/  @!P0 LOP3.LUT R6, R6, R17, RZ, 0x3c, !PT ;  /* 0x0000001106068212 */ /* 0x000fc600078e3cff */
[----:B------:R-:W4:Y:S01]  /*04b0*/  @P1 LDG.E R17, desc[UR6][R14.64+0x20] ;  /* 0x000020060e111981 */ /* 0x000f22000c1e1900 */
[----:B------:R-:W-:-:S03]  /*04c0*/  @!P0 LOP3.LUT R4, R4, R19, RZ, 0x3c, !PT ;  /* 0x0000001304048212 */ /* 0x000fc600078e3cff */
[----:B------:R-:W4:Y:S01]  /*04d0*/  @P2 LDG.E R19, desc[UR6][R14.64+0x2c] ;  /* 0x00002c060e132981 */ /* 0x000f22000c1e1900 */
[----:B------:R-:W-:-:S03]  /*04e0*/  @P1 LOP3.LUT R6, R6, R21, RZ, 0x3c, !PT ;  /* 0x0000001506061212 */ /* 0x000fc600078e3cff */
[----:B------:R-:W4:Y:S01]  /*04f0*/  @P2 LDG.E R21, desc[UR6][R14.64+0x34] ;  /* 0x000034060e152981 */ /* 0x000f22000c1e1900 */
[----:B--2---:R-:W-:-:S03]  /*0500*/  @!P0 LOP3.LUT R3, R3, R16, RZ, 0x3c, !PT ;  /* 0x0000001003038212 */ /* 0x004fc600078e3cff */
[----:B------:R-:W2:Y:S01]  /*0510*/  @P1 LDG.E R16, desc[UR6][R14.64+0x1c] ;  /* 0x00001c060e101981 */ /* 0x000ea2000c1e1900 */
[----:B---3--:R-:W-:-:S03]  /*0520*/  @!P0 LOP3.LUT R7, R7, R18, RZ, 0x3c, !PT ;  /* 0x0000001207078212 */ /* 0x008fc600078e3cff */
[----:B------:R-:W3:Y:S01]  /*0530*/  @P2 LDG.E R18, desc[UR6][R14.64+0x28] ;  /* 0x000028060e122981 */ /* 0x000ee2000c1e1900 */
[----:B----4-:R-:W-:-:S03]  /*0540*/  @P1 LOP3.LUT R3, R3, R20, RZ, 0x3c, !PT ;  /* 0x0000001403031212 */ /* 0x010fc600078e3cff */
[----:B------:R-:W4:Y:S01]  /*0550*/  @P2 LDG.E R20, desc[UR6][R14.64+0x30] ;  /* 0x000030060e142981 */ /* 0x000f22000c1e1900 */
[----:B------:R-:W-:-:S03]  /*0560*/  @P5 LOP3.LUT R5, R5, R24, RZ, 0x3c, !PT ;  /* 0x0000001805055212 */ /* 0x000fc600078e3cff */
[----:B------:R-:W4:Y:S01]  /*0570*/  @P3 LDG.E R24, desc[UR6][R14.64+0x3c] ;  /* 0x00003c060e183981 */ /* 0x000f22000c1e1900 */
[----:B------:R-:W-:-:S03]  /*0580*/  @P1 LOP3.LUT R4, R4, R17, RZ, 0x3c, !PT ;  /* 0x0000001104041212 */ /* 0x000fc600078e3cff */
[----:B------:R-:W4:Y:S01]  /*0590*/  @P3 LDG.E R17, desc[UR6][R14.64+0x48] ;  /* 0x000048060e113981 */ /* 0x000f22000c1e1900 */
[----:B------:R-:W-:-:S03]  /*05a0*/  @P2 LOP3.LUT R6, R6, R19, RZ, 0x3c, !PT ;  /* 0x0000001306062212 */ /* 0x000fc600078e3cff */
[----:B------:R-:W4:Y:S01]  /*05b0*/  @P4 LDG.E R19, desc[UR6][R14.64+0x54] ;  /* 0x000054060e134981 */ /* 0x000f22000c1e1900 */
[----:B------:R-:W-:Y:S02]  /*05c0*/  @P2 LOP3.LUT R4, R4, R21, RZ, 0x3c, !PT ;  /* 0x0000001504042212 */ /* 0x000fe400078e3cff */
[----:B------:R-:W-:Y:S01]  /*05d0*/  @P3 LOP3.LUT R6, R6, R23, RZ, 0x3c, !PT ;  /* 0x0000001706063212 */ /* 0x000fe200078e3cff */
[----:B------:R-:W4:Y:S04]  /*05e0*/  @P4 LDG.E R21, desc[UR6][R14.64+0x5c] ;  /* 0x00005c060e154981 */ /* 0x000f28000c1e1900 */
[----:B------:R-:W4:Y:S01]  /*05f0*/  @P5 LDG.E R23, desc[UR6][R14.64+0x68] ;  /* 0x000068060e175981 */ /* 0x000f22000c1e1900 */
[----:B--2---:R-:W-:-:S03]  /*0600*/  @P1 LOP3.LUT R7, R7, R16, RZ, 0x3c, !PT ;  /* 0x0000001007071212 */ /* 0x004fc600078e3cff */
[----:B------:R-:W2:Y:S01]  /*0610*/  @P4 LDG.E R16, desc[UR6][R14.64+0x50] ;  /* 0x000050060e104981 */ /* 0x000ea2000c1e1900 */
[----:B---3--:R-:W-:-:S03]  /*0620*/  @P2 LOP3.LUT R3, R3, R18, RZ, 0x3c, !PT ;  /* 0x0000001203032212 */ /* 0x008fc600078e3cff */
[----:B------:R-:W3:Y:S01]  /*0630*/  @P4 LDG.E R18, desc[UR6][R14.64+0x58] ;  /* 0x000058060e124981 */ /* 0x000ee2000c1e1900 */
[----:B----4-:R-:W-:-:S03]  /*0640*/  @P2 LOP3.LUT R7, R7, R20, RZ, 0x3c, !PT ;  /* 0x0000001407072212 */ /* 0x010fc600078e3cff */
[----:B------:R-:W4:Y:S01]  /*0650*/  @P5 LDG.E R20, desc[UR6][R14.64+0x64] ;  /* 0x000064060e145981 */ /* 0x000f22000c1e1900 */
[----:B------:R-:W-:-:S03]  /*0660*/  @P3 LOP3.LUT R3, R3, R24, RZ, 0x3c, !PT ;  /* 0x0000001803033212 */ /* 0x000fc600078e3cff */
[----:B------:R-:W4:Y:S01]  /*0670*/  @P5 LDG.E R24, desc[UR6][R14.64+0x6c] ;  /* 0x00006c060e185981 */ /* 0x000f22000c1e1900 */
[----:B------:R-:W-:Y:S02]  /*0680*/  LOP3.LUT P0, RZ, R22, 0x80, RZ, 0xc0, !PT ;  /* 0x0000008016ff7812 */ /* 0x000fe4000780c0ff */
[----:B------:R-:W-:Y:S02]  /*0690*/  @P3 LOP3.LUT R7, R7, R26, RZ, 0x3c, !PT ;  /* 0x0000001a07073212 */ /* 0x000fe400078e3cff */
[----:B------:R-:W-:Y:S02]  /*06a0*/  @P3 LOP3.LUT R4, R4, R17, RZ, 0x3c, !PT ;  /* 0x0000001104043212 */ /* 0x000fe400078e3cff */
[----:B------:R-:W4:Y:S01]  /*06b0*/  @P6 LDG.E R17, desc[UR6][R14.64+0x7c] ;  /* 0x00007c060e116981 */ /* 0x000f22000c1e1900 */
[----:B------:R-:W-:-:S03]  /*06c0*/  @P4 LOP3.LUT R6, R6, R19, RZ, 0x3c, !PT ;  /* 0x0000001306064212 */ /* 0x000fc600078e3cff */
[----:B------:R-:W4:Y:S01]  /*06d0*/  @P6 LDG.E R19, desc[UR6][R14.64+0x84] ;  /* 0x000084060e136981 */ /* 0x000f22000c1e1900 */
[----:B------:R-:W-:-:S03]  /*06e0*/  @P4 LOP3.LUT R4, R4, R21, RZ, 0x3c, !PT ;  /* 0x0000001504044212 */ /* 0x000fc600078e3cff */
[----:B------:R-:W4:Y:S01]  /*06f0*/  @P0 LDG.E R26, desc[UR6][R14.64+0x9c] ;  /* 0x00009c060e1a0981 */ /* 0x000f22000c1e1900 */
[----:B------:R-:W-:-:S03]  /*0700*/  @P5 LOP3.LUT R6, R6, R23, RZ, 0x3c, !PT ;  /* 0x0000001706065212 */ /* 0x000fc600078e3cff */
        /* <DEDUP_REMOVED lines=10> */
[----:B------:R-:W-:Y:S02]  /*07b0*/  @P5 LOP3.LUT R4, R4, R25, RZ, 0x3c, !PT ;  /* 0x0000001904045212 */ /* 0x000fe400078e3cff */
[----:B------:R-:W-:Y:S02]  /*07c0*/  @P6 LOP3.LUT R5, R5, R28, RZ, 0x3c, !PT ;  /* 0x0000001c05056212 */ /* 0x000fe400078e3cff */
[----:B------:R-:W-:Y:S02]  /*07d0*/  @P6 LOP3.LUT R6, R6, R17, RZ, 0x3c, !PT ;  /* 0x0000001106066212 */ /* 0x000fe400078e3cff */
[----:B------:R-:W-:Y:S02]  /*07e0*/  @P6 LOP3.LUT R4, R4, R19, RZ, 0x3c, !PT ;  /* 0x0000001304046212 */ /* 0x000fe400078e3cff */
[----:B------:R-:W-:Y:S02]  /*07f0*/  @P0 LOP3.LUT R5, R5, R26, RZ, 0x3c, !PT ;  /* 0x0000001a05050212 */ /* 0x000fe400078e3cff */
[----:B------:R-:W-:-:S02]  /*0800*/  @P0 LOP3.LUT R6, R6, R21, RZ, 0x3c, !PT ;  /* 0x0000001506060212 */ /* 0x000fc400078e3cff */
[----:B------:R-:W-:Y:S02]  /*0810*/  @P0 LOP3.LUT R4, R4, R23, RZ, 0x3c, !PT ;  /* 0x0000001704040212 */ /* 0x000fe400078e3cff */
[----:B--2---:R-:W-:Y:S02]  /*0820*/  @P6 LOP3.LUT R3, R3, R16, RZ, 0x3c, !PT ;  /* 0x0000001003036212 */ /* 0x004fe400078e3cff */
[----:B---3--:R-:W-:Y:S02]  /*0830*/  @P6 LOP3.LUT R7, R7, R18, RZ, 0x3c, !PT ;  /* 0x0000001207076212 */ /* 0x008fe400078e3cff */
[----:B----4-:R-:W-:Y:S02]  /*0840*/  @P0 LOP3.LUT R3, R3, R20, RZ, 0x3c, !PT ;  /* 0x0000001403030212 */ /* 0x010fe400078e3cff */
[----:B------:R-:W-:Y:S02]  /*0850*/  @P0 LOP3.LUT R7, R7, R24, RZ, 0x3c, !PT ;  /* 0x0000001807070212 */ /* 0x000fe400078e3cff */
[----:B------:R-:W-:-:S13]  /*0860*/  R2P PR, R22.B1, 0x7f ;  /* 0x0000007f16007804 */ /* 0x000fda0000001000 */
[----:B------:R-:W2:Y:S04]  /*0870*/  @P0 LDG.E R18, desc[UR6][R14.64+0xa0] ;  /* 0x0000a0060e120981 */ /* 0x000ea8000c1e1900 */
[----:B------:R-:W3:Y:S04]  /*0880*/  @P0 LDG.E R19, desc[UR6][R14.64+0xa4] ;  /* 0x0000a4060e130981 */ /* 0x000ee8000c1e1900 */
[----:B------:R-:W4:Y:S04]  /*0890*/  @P0 LDG.E R20, desc[UR6][R14.64+0xa8] ;  /* 0x0000a8060e140981 */ /* 0x000f28000c1e1900 */
[----:B------:R-:W4:Y:S04]  /*08a0*/  @P0 LDG.E R21, desc[UR6][R14.64+0xac] ;  /* 0x0000ac060e150981 */ /* 0x000f28000c1e1900 */
[----:B------:R-:W4:Y:S04]  /*08b0*/  @P0 LDG.E R24, desc[UR6][R14.64+0xb0] ;  /* 0x0000b0060e180981 */ /* 0x000f28000c1e1900 */
[----:B------:R-:W4:Y:S04]  /*08c0*/  @P1 LDG.E R16, desc[UR6][R14.64+0xbc] ;  /* 0x0000bc060e101981 */ /* 0x000f28000c1e1900 */
[----:B------:R-:W4:Y:S04]  /*08d0*/  @P1 LDG.E R26, desc[UR6][R14.64+0xb4] ;  /* 0x0000b4060e1a1981 */ /* 0x000f28000c1e1900 */
        /* <DEDUP_REMOVED lines=11> */
[----:B------:R-:W-:Y:S01]  /*0990*/  LOP3.LUT P0, RZ, R22, 0x8000, RZ, 0xc0, !PT ;  /* 0x0000800016ff7812 */ /* 0x000fe2000780c0ff */
[----:B------:R-:W4:Y:S01]  /*09a0*/  @P2 LDG.E R24, desc[UR6][R14.64+0xd8] ;  /* 0x0000d8060e182981 */ /* 0x000f22000c1e1900 */
[----:B------:R-:W-:-:S03]  /*09b0*/  @P1 LOP3.LUT R7, R7, R16, RZ, 0x3c, !PT ;  /* 0x0000001007071212 */ /* 0x000fc600078e3cff */
[----:B------:R-:W4:Y:S01]  /*09c0*/  @P2 LDG.E R22, desc[UR6][R14.64+0xd0] ;  /* 0x0000d0060e162981 */ /* 0x000f22000c1e1900 */
[----:B------:R-:W-:-:S03]  /*09d0*/  @P1 LOP3.LUT R3, R3, R26, RZ, 0x3c, !PT ;  /* 0x0000001a03031212 */ /* 0x000fc600078e3cff */
[----:B------:R-:W4:Y:S01]  /*09e0*/  @P3 LDG.E R16, desc[UR6][R14.64+0xe4] ;  /* 0x0000e4060e103981 */ /* 0x000f22000c1e1900 */
[----:B------:R-:W-:-:S03]  /*09f0*/  @P1 LOP3.LUT R6, R6, R23, RZ, 0x3c, !PT ;  /* 0x0000001706061212 */ /* 0x000fc600078e3cff */
[----:B------:R-:W4:Y:S01]  /*0a00*/  @P3 LDG.E R26, desc[UR6][R14.64+0xdc] ;  /* 0x0000dc060e1a3981 */ /* 0x000f22000c1e1900 */
[----:B------:R-:W-:-:S03]  /*0a10*/  @P1 LOP3.LUT R4, R4, R17, RZ, 0x3c, !PT ;  /* 0x0000001104041212 */ /* 0x000fc600078e3cff */
        /* <DEDUP_REMOVED lines=43> */
[----:B------:R-:W-:-:S04]  /*0cd0*/  UIADD3 UR4, UPT, UPT, UR4, 0x10, URZ ;  /* 0x0000001004047890 */ /* 0x000fc8000fffe0ff */
[----:B------:R-:W-:Y:S01]  /*0ce0*/  UISETP.NE.AND UP0, UPT, UR4, 0x20, UPT ;  /* 0x000000200400788c */ /* 0x000fe2000bf05270 */
[----:B--2---:R-:W-:Y:S02]  /*0cf0*/  @P5 LOP3.LUT R5, R5, R18, RZ, 0x3c, !PT ;  /* 0x0000001205055212 */ /* 0x004fe400078e3cff */
[----:B---3--:R-:W-:Y:S02]  /*0d00*/  @P6 LOP3.LUT R6, R6, R19, RZ, 0x3c, !PT ;  /* 0x0000001306066212 */ /* 0x008fe400078e3cff */
[----:B----4-:R-:W-:Y:S02]  /*0d10*/  @P6 LOP3.LUT R3, R3, R20, RZ, 0x3c, !PT ;  /* 0x0000001403036212 */ /* 0x010fe400078e3cff */
[----:B------:R-:W-:Y:S02]  /*0d20*/  @P6 LOP3.LUT R4, R4, R21, RZ, 0x3c, !PT ;  /* 0x0000001504046212 */ /* 0x000fe400078e3cff */
[----:B------:R-:W-:Y:S02]  /*0d30*/  @P6 LOP3.LUT R7, R7, R22, RZ, 0x3c, !PT ;  /* 0x0000001607076212 */ /* 0x000fe400078e3cff */
[----:B------:R-:W-:-:S02]  /*0d40*/  @P6 LOP3.LUT R5, R5, R16, RZ, 0x3c, !PT ;  /* 0x0000001005056212 */ /* 0x000fc400078e3cff */
[----:B------:R-:W-:Y:S02]  /*0d50*/  @P0 LOP3.LUT R3, R3, R24, RZ, 0x3c, !PT ;  /* 0x0000001803030212 */ /* 0x000fe400078e3cff */
[----:B------:R-:W-:Y:S02]  /*0d60*/  @P0 LOP3.LUT R5, R5, R28, RZ, 0x3c, !PT ;  /* 0x0000001c05050212 */ /* 0x000fe400078e3cff */
[----:B------:R-:W-:Y:S02]  /*0d70*/  @P0 LOP3.LUT R7, R7, R26, RZ, 0x3c, !PT ;  /* 0x0000001a07070212 */ /* 0x000fe400078e3cff */
[----:B------:R-:W-:Y:S02]  /*0d80*/  @P0 LOP3.LUT R4, R4, R23, RZ, 0x3c, !PT ;  /* 0x0000001704040212 */ /* 0x000fe400078e3cff */
[----:B------:R-:W-:Y:S01]  /*0d90*/  @P0 LOP3.LUT R6, R6, R17, RZ, 0x3c, !PT ;  /* 0x0000001106060212 */ /* 0x000fe200078e3cff */
[----:B------:R-:W-:Y:S06]  /*0da0*/  BRA.U UP0, `(.L_x_4) ;  /* 0xfffffff500487547 */ /* 0x000fec000b83ffff */
[----:B------:R-:W-:-:S05]  /*0db0*/  VIADD R0, R0, 0x1 ;  /* 0x0000000100007836 */ /* 0x000fca0000000000 */
[----:B------:R-:W-:-:S13]  /*0dc0*/  ISETP.NE.AND P0, PT, R0, 0x5, PT ;  /* 0x000000050000780c */ /* 0x000fda0003f05270 */
[----:B------:R-:W-:Y:S05]  /*0dd0*/  @P0 BRA `(.L_x_5) ;  /* 0xfffffff400300947 */ /* 0x000fea000383ffff */
[----:B------:R-:W-:Y:S01]  /*0de0*/  LOP3.LUT R0, R2, 0x3, RZ, 0xc0, !PT ;  /* 0x0000000302007812 */ /* 0x000fe200078ec0ff */
[----:B------:R0:W-:Y:S03]  /*0df0*/  STL.64 [R1+0x8], R6 ;  /* 0x0000080601007387 */ /* 0x0001e60000100a00 */
[----:B------:R-:W-:Y:S01]  /*0e00*/  ISETP.NE.U32.AND P0, PT, R0, 0x1, PT ;  /* 0x000000010000780c */ /* 0x000fe20003f05070 */
[----:B------:R0:W-:Y:S03]  /*0e10*/  STL.64 [R1+0x10], R4 ;  /* 0x0000100401007387 */ /* 0x0001e60000100a00 */
[----:B------:R-:W-:Y:S01]  /*0e20*/  ISETP.NE.AND.EX P0, PT, RZ, RZ, PT, P0 ;  /* 0x000000ffff00720c */ /* 0x000fe20003f05300 */
[----:B------:R0:W-:-:S12]  /*0e30*/  STL [R1+0x4], R3 ;  /* 0x0000040301007387 */ /* 0x0001d80000100800 */
[----:B0-----:R-:W-:Y:S05]  /*0e40*/  @!P0 BRA `(.L_x_3) ;  /* 0x0000001400f88947 */ /* 0x001fea0003800000 */
[----:B------:R-:W-:Y:S01]  /*0e50*/  UMOV UR4, URZ ;  /* 0x000000ff00047c82 */ /* 0x000fe20008000000 */
[----:B------:R-:W-:Y:S01]  /*0e60*/  IMAD.MOV.U32 R0, RZ, RZ, RZ ;  /* 0x000000ffff007224 */ /* 0x000fe200078e00ff */
[----:B------:R-:W-:Y:S01]  /*0e70*/  CS2R R6, SRZ ;  /* 0x0000000000067805 */ /* 0x000fe2000001ff00 */
[----:B------:R-:W-:Y:S02]  /*0e80*/  IMAD.MOV.U32 R4, RZ, RZ, RZ ;  /* 0x000000ffff047224 */ /* 0x000fe400078e00ff */
[----:B------:R-:W-:Y:S02]  /*0e90*/  IMAD.MOV.U32 R3, RZ, RZ, RZ ;  /* 0x000000ffff037224 */ /* 0x000fe400078e00ff */
[----:B------:R-:W-:-:S07]  /*0ea0*/  IMAD.U32 R5, RZ, RZ, UR4 ;  /* 0x00000004ff057e24 */ /* 0x000fce000f8e00ff */
.L_x_7:
[----:B------:R-:W-:-:S06]  /*0eb0*/  IMAD R12, R0, 0x4, R1 ;  /* 0x00000004000c7824 */ /* 0x000fcc00078e0201 */
[----:B------:R-:W5:Y:S01]  /*0ec0*/  LDL R12, [R12+0x4] ;  /* 0x000004000c0c7983 */ /* 0x000f620000100800 */
[----:B------:R-:W-:-:S05]  /*0ed0*/  UMOV UR4, URZ ;  /* 0x000000ff00047c82 */ /* 0x000fca0008000000 */
.L_x_6:
        /* <DEDUP_REMOVED lines=180> */
[----:B------:R0:W-:Y:S03]  /*1a20*/  STL [R1+0x4], R3 ;  /* 0x0000040301007387 */ /* 0x0001e60000100800 */
[----:B------:R-:W-:Y:S01]  /*1a30*/  ISETP.NE.AND.EX P0, PT, RZ, RZ, PT, P0 ;  /* 0x000000ffff00720c */ /* 0x000fe20003f05300 */
[----:B------:R0:W-:-:S12]  /*1a40*/  STL.64 [R1+0x10], R4 ;  /* 0x0000100401007387 */ /* 0x0001d80000100a00 */
[----:B0-----:R-:W-:Y:S05]  /*1a50*/  @P0 BRA `(.L_x_3) ;  /* 0x0000000800f40947 */ /* 0x001fea0003800000 */
[----:B------:R-:W-:Y:S01]  /*1a60*/  UMOV UR4, URZ ;  /* 0x000000ff00047c82 */ /* 0x000fe20008000000 */
[----:B------:R-:W-:Y:S01]  /*1a70*/  IMAD.MOV.U32 R0, RZ, RZ, RZ ;  /* 0x000000ffff007224 */ /* 0x000fe200078e00ff */
[----:B------:R-:W-:Y:S01]  /*1a80*/  CS2R R6, SRZ ;  /* 0x0000000000067805 */ /* 0x000fe2000001ff00 */
[----:B------:R-:W-:Y:S02]  /*1a90*/  IMAD.MOV.U32 R4, RZ, RZ, RZ ;  /* 0x000000ffff047224 */ /* 0x000fe400078e00ff */
[----:B------:R-:W-:Y:S02]  /*1aa0*/  IMAD.MOV.U32 R3, RZ, RZ, RZ ;  /* 0x000000ffff037224 */ /* 0x000fe400078e00ff */
[----:B------:R-:W-:-:S07]  /*1ab0*/  IMAD.U32 R5, RZ, RZ, UR4 ;  /* 0x00000004ff057e24 */ /* 0x000fce000f8e00ff */
.L_x_9:
[----:B------:R-:W-:-:S06]  /*1ac0*/  IMAD R12, R0, 0x4, R1 ;  /* 0x00000004000c7824 */ /* 0x000fcc00078e0201 */
[----:B------:R-:W5:Y:S01]  /*1ad0*/  LDL R12, [R12+0x4] ;  /* 0x000004000c0c7983 */ /* 0x000f620000100800 */
[----:B------:R-:W-:-:S05]  /*1ae0*/  UMOV UR4, URZ ;  /* 0x000000ff00047c82 */ /* 0x000fca0008000000 */
.L_x_8:
        /* <DEDUP_REMOVED lines=177> */
[----:B------:R0:W-:Y:S04]  /*2600*/  STL.64 [R1+0x8], R6 ;  /* 0x0000080601007387 */ /* 0x0001e80000100a00 */
[----:B------:R0:W-:Y:S04]  /*2610*/  STL [R1+0x4], R3 ;  /* 0x0000040301007387 */ /* 0x0001e80000100800 */
[----:B------:R0:W-:Y:S02]  /*2620*/  STL.64 [R1+0x10], R4 ;  /* 0x0000100401007387 */ /* 0x0001e40000100a00 */
.L_x_3:
[----:B------:R-:W-:Y:S05]  /*2630*/  BSYNC.RECONVERGENT B1 ;  /* 0x0000000000017941 */ /* 0x000fea0003800200 */
.L_x_2:
[C---:B------:R-:W-:Y:S01]  /*2640*/  ISETP.GT.U32.AND P0, PT, R2.reuse, 0x3, PT ;  /* 0x000000030200780c */ /* 0x040fe20003f04070 */
[----:B------:R-:W-:Y:S01]  /*2650*/  VIADD R11, R11, 0x1 ;  /* 0x000000010b0b7836 */ /* 0x000fe20000000000 */
[--C-:B------:R-:W-:Y:S02]  /*2660*/  SHF.R.U64 R2, R2, 0x2, R13.reuse ;  /* 0x0000000202027819 */ /* 0x100fe4000000120d */
[----:B------:R-:W-:Y:S02]  /*2670*/  ISETP.GT.U32.AND.EX P0, PT, R13, RZ, PT, P0 ;  /* 0x000000ff0d00720c */ /* 0x000fe40003f04100 */
[----:B------:R-:W-:-:S11]  /*2680*/  SHF.R.U32.HI R13, RZ, 0x2, R13 ;  /* 0x00000002ff0d7819 */ /* 0x000fd6000001160d */
[----:B------:R-:W-:Y:S05]  /*2690*/  @P0 BRA `(.L_x_10) ;  /* 0xffffffd800d40947 */ /* 0x000fea000383ffff */
.L_x_1:
[----:B------:R-:W-:Y:S05]  /*26a0*/  BSYNC.RECONVERGENT B0 ;  /* 0x0000000000007941 */ /* 0x000fea0003800200 */
.L_x_0:
[----:B0-----:R-:W0:Y:S01]  /*26b0*/  LDC.64 R6, c[0x0][0x390] ;  /* 0x0000e400ff067b82 */ /* 0x001e220000000a00 */
[----:B------:R-:W-:Y:S01]  /*26c0*/  SHF.R.U32.HI R0, RZ, 0x2, R3 ;  /* 0x00000002ff007819 */ /* 0x000fe20000011603 */
[----:B------:R-:W1:Y:S03]  /*26d0*/  LDCU.64 UR4, c[0x0][0x380] ;  /* 0x00007000ff0477ac */ /* 0x000e660008000a00 */
[----:B------:R-:W-:Y:S01]  /*26e0*/  LOP3.LUT R0, R0, R3, RZ, 0x3c, !PT ;  /* 0x0000000300007212 */ /* 0x000fe200078e3cff */
[----:B------:R-:W-:-:S04]  /*26f0*/  IMAD.SHL.U32 R3, R5, 0x10, RZ ;  /* 0x0000001005037824 */ /* 0x000fc800078e00ff */
[----:B------:R-:W-:-:S05]  /*2700*/  IMAD.SHL.U32 R2, R0, 0x2, RZ ;  /* 0x0000000200027824 */ /* 0x000fca00078e00ff */
[----:B------:R-:W-:-:S04]  /*2710*/  LOP3.LUT R2, R0, R2, R3, 0x96, !PT ;  /* 0x0000000200027212 */ /* 0x000fc800078e9603 */
[----:B------:R-:W-:Y:S01]  /*2720*/  LOP3.LUT R2, R2, R5, RZ, 0x3c, !PT ;  /* 0x0000000502027212 */ /* 0x000fe200078e3cff */
[----:B------:R-:W-:Y:S01]  /*2730*/  IMAD.MOV.U32 R5, RZ, RZ, 0x2f800000 ;  /* 0x2f800000ff057424 */ /* 0x000fe200078e00ff */
[----:B0-----:R-:W-:Y:S02]  /*2740*/  LOP3.LUT R4, R7, 0xf7dcefdd, RZ, 0x3c, !PT ;  /* 0xf7dcefdd07047812 */ /* 0x001fe400078e3cff */
[----:B------:R-:W-:Y:S01]  /*2750*/  LOP3.LUT R6, R6, 0xaad26b49, RZ, 0x3c, !PT ;  /* 0xaad26b4906067812 */ /* 0x000fe200078e3cff */
[----:B------:R-:W0:Y:S02]  /*2760*/  LDC R7, c[0x0][0x38c] ;  /* 0x0000e300ff077b82 */ /* 0x000e240000000800 */
[----:B------:R-:W-:Y:S02]  /*2770*/  IMAD R3, R4, -0x658354e5, RZ ;  /* 0x9a7cab1b04037824 */ /* 0x000fe400078e02ff */
[----:B------:R-:W-:-:S05]  /*2780*/  IMAD R6, R6, 0x4182bed5, RZ ;  /* 0x4182bed506067824 */ /* 0x000fca00078e02ff */
[----:B------:R-:W-:-:S04]  /*2790*/  IADD3 R3, PT, PT, R6, 0x64f0c9, R3 ;  /* 0x0064f0c906037810 */ /* 0x000fc80007ffe003 */
[----:B------:R-:W-:Y:S02]  /*27a0*/  IADD3 R2, PT, PT, R3, 0x587c5, R2 ;  /* 0x000587c503027810 */ /* 0x000fe40007ffe002 */
[----:B------:R-:W-:Y:S02]  /*27b0*/  SHF.R.S32.HI R3, RZ, 0x1f, R10 ;  /* 0x0000001fff037819 */ /* 0x000fe4000001140a */
[----:B------:R-:W-:-:S05]  /*27c0*/  I2FP.F32.U32 R2, R2 ;  /* 0x0000000200027245 */ /* 0x000fca0000201000 */
[----:B------:R-:W-:Y:S01]  /*27d0*/  FFMA R5, R2, R5, 1.1641532182693481445e-10 ;  /* 0x2f00000002057423 */ /* 0x000fe20000000005 */
[----:B-1----:R-:W-:Y:S01]  /*27e0*/  LEA R2, P0, R10, UR4, 0x2 ;  /* 0x000000040a027c11 */ /* 0x002fe2000f8010ff */
[----:B0-----:R-:W-:-:S03]  /*27f0*/  FADD R0, R7, R7 ;  /* 0x0000000707007221 */ /* 0x001fc60000000000 */
[----:B------:R-:W-:Y:S01]  /*2800*/  LEA.HI.X R3, R10, UR5, R3, 0x2, P0 ;  /* 0x000000050a037c11 */ /* 0x000fe200080f1403 */
[----:B------:R-:W-:-:S05]  /*2810*/  FFMA R5, R0, R5, -R7 ;  /* 0x0000000500057223 */ /* 0x000fca0000000807 */
[----:B------:R-:W-:Y:S01]  /*2820*/  STG.E desc[UR6][R2.64], R5 ;  /* 0x0000000502007986 */ /* 0x000fe2000c101906 */
[----:B------:R-:W-:Y:S05]  /*2830*/  EXIT ;  /* 0x000000000000794d */ /* 0x000fea0003800000 */
.L_x_11:
[----:B------:R-:W-:-:S00]  /*2840*/  BRA `(.L_x_11) ;  /* 0xfffffffc00fc7947 */ /* 0x000fc0000383ffff */
[----:B------:R-:W-:-:S00]  /*2850*/  NOP ;  /* 0x0000000000007918 */ /* 0x000fc00000000000 */
        /* <DEDUP_REMOVED lines=10> */
.L_x_13:


//--------------------- .text.d_relu              --------------------------
	.section	.text.d_relu,"ax",@progbits
	.align	128
        .global         d_relu
        .type           d_relu,@function
        .size           d_relu,(.L_x_14 - d_relu)
        .other          d_relu,@"STO_CUDA_ENTRY STV_DEFAULT"
d_relu:
.text.d_relu:
[----:B------:R-:W-:Y:S01]  /*0000*/  LDC R1, c[0x0][0x37c] ;  /* 0x0000df00ff017b82 */ /* 0x000fe20000000800 */
[----:B------:R-:W0:Y:S01]  /*0010*/  S2R R7, SR_CTAID.X ;  /* 0x0000000000077919 */ /* 0x000e220000002500 */
[----:B------:R-:W0:Y:S01]  /*0020*/  LDCU UR4, c[0x0][0x360] ;  /* 0x00006c00ff0477ac */ /* 0x000e220008000800 */
[----:B------:R-:W0:Y:S01]  /*0030*/  S2R R0, SR_TID.X ;  /* 0x0000000000007919 */ /* 0x000e220000002100 */
[----:B------:R-:W1:Y:S01]  /*0040*/  LDCU UR5, c[0x0][0x390] ;  /* 0x00007200ff0577ac */ /* 0x000e620008000800 */
[----:B0-----:R-:W-:-:S05]  /*0050*/  IMAD R7, R7, UR4, R0 ;  /* 0x0000000407077c24 */ /* 0x001fca000f8e0200 */
[----:B-1----:R-:W-:-:S13]  /*0060*/  ISETP.GE.AND P0, PT, R7, UR5, PT ;  /* 0x0000000507007c0c */ /* 0x002fda000bf06270 */
[----:B------:R-:W-:Y:S05]  /*0070*/  @P0 EXIT ;  /* 0x000000000000094d */ /* 0x000fea0003800000 */
[----:B------:R-:W0:Y:S01]  /*0080*/  LDC.64 R2, c[0x0][0x380] ;  /* 0x0000e000ff027b82 */ /* 0x000e220000000a00 */
[----:B------:R-:W1:Y:S01]  /*0090*/  LDCU.64 UR4, c[0x0][0x358] ;  /* 0x00006b00ff0477ac */ /* 0x000e620008000a00 */
[----:B0-----:R-:W-:-:S06]  /*00a0*/  IMAD.WIDE R2, R7, 0x4, R2 ;  /* 0x0000000407027825 */ /* 0x001fcc00078e0202 */
[----:B-1----:R-:W2:Y:S02]  /*00b0*/  LDG.E R3, desc[UR4][R2.64] ;  /* 0x0000000402037981 */ /* 0x002ea4000c1e1900 */
[----:B--2---:R-:W-:-:S13]  /*00c0*/  FSETP.GT.AND P0, PT, R3, RZ, PT ;  /* 0x000000ff0300720b */ /* 0x004fda0003f04000 */
[----:B------:R-:W0:Y:S02]  /*00d0*/  @P0 LDC.64 R4, c[0x0][0x388] ;  /* 0x0000e200ff040b82 */ /* 0x000e240000000a00 */
[----:B0-----:R-:W-:-:S05]  /*00e0*/  @P0 IMAD.WIDE R4, R7, 0x4, R4 ;  /* 0x0000000407040825 */ /* 0x001fca00078e0204 */
[----:B------:R0:W-:Y:S01]  /*00f0*/  @P0 STG.E desc[UR4][R4.64], R3 ;  /* 0x0000000304000986 */ /* 0x0001e2000c101904 */
[----:B------:R-:W-:Y:S05]  /*0100*/  @P0 EXIT ;  /* 0x000000000000094d */ /* 0x000fea0003800000 */
[----:B0-----:R-:W0:Y:S02]  /*0110*/  LDC.64 R2, c[0x0][0x388] ;  /* 0x0000e200ff027b82 */ /* 0x001e240000000a00 */
[----:B0-----:R-:W-:-:S05]  /*0120*/  IMAD.WIDE R2, R7, 0x4, R2 ;  /* 0x0000000407027825 */ /* 0x001fca00078e0202 */
[----:B------:R-:W-:Y:S01]  /*0130*/  STG.E desc[UR4][R2.64], RZ ;  /* 0x000000ff02007986 */ /* 0x000fe2000c101904 */
[----:B------:R-:W-:Y:S05]  /*0140*/  EXIT ;  /* 0x000000000000794d */ /* 0x000fea0003800000 */
.L_x_12:
        /* <DEDUP_REMOVED lines=11> */
.L_x_14:


//--------------------- .nv.global.init           --------------------------
	.section	.nv.global.init,"aw",@progbits
	.align	4
.nv.global.init:
	.type		mrg32k3aM1SubSeq,@object
	.size		mrg32k3aM1SubSeq,(mrg32k3aM2SubSeq - mrg32k3aM1SubSeq)
mrg32k3aM1SubSeq:
        /*0000*/ 	.byte	0x0b, 0xcc, 0xee, 0x04, 0x73, 0x29, 0x8b, 0x6f, 0xf6, 0x53, 0x03, 0xf6, 0x23, 0xf6, 0xea, 0xda
        /* <DEDUP_REMOVED lines=125> */
	.type		mrg32k3aM2SubSeq,@object
	.size		mrg32k3aM2SubSeq,(mrg32k3aM1 - mrg32k3aM2SubSeq)
mrg32k3aM2SubSeq:
        /* <DEDUP_REMOVED lines=126> */
	.type		mrg32k3aM1,@object
	.size		mrg32k3aM1,(mrg32k3aM1Seq - mrg32k3aM1)
mrg32k3aM1:
        /* <DEDUP_REMOVED lines=144> */
	.type		mrg32k3aM1Seq,@object
	.size		mrg32k3aM1Seq,(mrg32k3aM2 - mrg32k3aM1Seq)
mrg32k3aM1Seq:
        /* <DEDUP_REMOVED lines=144> */
	.type		mrg32k3aM2,@object
	.size		mrg32k3aM2,(mrg32k3aM2Seq - mrg32k3aM2)
mrg32k3aM2:
        /* <DEDUP_REMOVED lines=144> */
	.type		mrg32k3aM2Seq,@object
	.size		mrg32k3aM2Seq,(precalc_xorwow_matrix - mrg32k3aM2Seq)
mrg32k3aM2Seq:
        /* <DEDUP_REMOVED lines=144> */
	.type		precalc_xorwow_matrix,@object
	.size		precalc_xorwow_matrix,(precalc_xorwow_offset_matrix - precalc_xorwow_matrix)
precalc_xorwow_matrix:
        /* <DEDUP_REMOVED lines=6400> */
	.type		precalc_xorwow_offset_matrix,@object
	.size		precalc_xorwow_offset_matrix,(.L_1 - precalc_xorwow_offset_matrix)
precalc_xorwow_offset_matrix:
        /* <DEDUP_REMOVED lines=6400> */
.L_1:


//--------------------- .nv.shared.reserved.0     --------------------------
	.section	.nv.shared.reserved.0,"aw",@nobits
	.weak		__nv_reservedSMEM_offset_0_alias
	.size		__nv_reservedSMEM_offset_0_alias, 0, 64
	.other		__nv_reservedSMEM_offset_0_alias,@"STO_CUDA_RESERVED_SHARED STV_DEFAULT"
__nv_reservedSMEM_offset_0_alias:
	.zero		0
	.zero		64


//--------------------- .nv.constant0.d_fill_uniform --------------------------
	.section	.nv.constant0.d_fill_uniform,"a",@progbits
	.sectionflags	@""
	.align	4
.nv.constant0.d_fill_uniform:
	.zero		920


//--------------------- .nv.constant0.d_relu      --------------------------
	.section	.nv.constant0.d_relu,"a",@progbits
	.sectionflags	@""
	.align	4
.nv.constant0.d_relu:
	.zero		916


//--------------------- SYMBOLS --------------------------

	.type		.nv.reservedSmem.offset0,@object
	.size		.nv.reservedSmem.offset0,0x4
